	.target	sm_90a

	.elftype	@"ET_EXEC"


//--------------------- .note.nv.tkinfo           --------------------------
	.section	.note.nv.tkinfo,"",@"SHT_NOTE"
	.sectionflags	@"SHF_NOTE_NV_TKINFO"
	.tkinfo
        /*0018*/ 	.word	0x00000002
        /*0030*/ 	.string	""
        /*0030*/ 	.string	"ptxas"
        /*0030*/ 	.string	"Cuda compilation tools, release 13.0, V13.0.88"
        /*0030*/ 	.string	"Build cuda_13.0.r13.0/compiler.36424714_0"
        /*0030*/ 	.string	"-arch sm_90a -m 64 "



//--------------------- .note.nv.cuinfo           --------------------------
	.section	.note.nv.cuinfo,"",@"SHT_NOTE"
	.sectionflags	@"SHF_NOTE_NV_CUINFO"
        /*0018*/ 	.short	0x0002
        /*001a*/ 	.short	0x005a
        /*001c*/ 	.short	0x0082
	.zero		2


//--------------------- .nv.info                  --------------------------
	.section	.nv.info,"",@"SHT_CUDA_INFO"
	.align	4


	//----- nvinfo : EIATTR_REGCOUNT
	.align		4
        /*0000*/ 	.byte	0x04, 0x2f
        /*0002*/ 	.short	(.L_12 - .L_11)
	.align		4
.L_11:
        /*0004*/ 	.word	index@(_ZN7cutlass13device_kernelINS_4gemm6kernel13GemmUniversalIN4cute5tupleIJiiiiEEENS1_10collective13CollectiveMmaINS1_37MainloopSm90TmaGmmaWarpSpecializedFP8ILi5ENS5_IJNS4_1CILi1EEESB_SB_EEENS1_32KernelTmaWarpSpecializedPingpongEEENS5_IJNSA_ILi64EEENSA_ILi256EEESF_EEENS_12float_e5m2_tENS5_IJlSB_lEEESI_SJ_NS4_8TiledMMAINS4_8MMA_AtomIJNS4_4SM904GMMA31MMA_64x256x32_F32E5M2E5M2_SS_TNILNSN_7ScaleInE1ELSP_1EEEEEENS4_6LayoutISC_NS5_IJNSA_ILi0EEEST_ST_EEEEENS5_IJNS4_10UnderscoreESW_SW_EEEEENS4_13SM90_TMA_LOADENS4_14ComposedLayoutINS4_7SwizzleILi2ELi4ELi3EEENS4_18smem_ptr_flag_bitsILi8EEENSS_INS5_IJNSA_ILi8EEESF_EEENS5_IJSF_SB_EEEEEEEvNS4_8identityESZ_S19_vS1A_EENS_8epilogue10collective6detail29Sm90TmaWarpSpecializedAdapterINS1D_15DefaultEpilogueISI_SJ_SJ_NS1C_6thread17LinearCombinationISI_Li1EffLNS1H_9ScaleType4KindE0ELNS_15FloatRoundStyleE2ESI_EENS1_15EpilogueDefaultEEEEEvvEEEEvNT_6ParamsE)
        /*0008*/ 	.word	0x000000a8


	//----- nvinfo : EIATTR_FRAME_SIZE
	.align		4
.L_12:
        /*000c*/ 	.byte	0x04, 0x11
        /*000e*/ 	.short	(.L_14 - .L_13)
	.align		4
.L_13:
        /*0010*/ 	.word	index@(_ZN7cutlass13device_kernelINS_4gemm6kernel13GemmUniversalIN4cute5tupleIJiiiiEEENS1_10collective13CollectiveMmaINS1_37MainloopSm90TmaGmmaWarpSpecializedFP8ILi5ENS5_IJNS4_1CILi1EEESB_SB_EEENS1_32KernelTmaWarpSpecializedPingpongEEENS5_IJNSA_ILi64EEENSA_ILi256EEESF_EEENS_12float_e5m2_tENS5_IJlSB_lEEESI_SJ_NS4_8TiledMMAINS4_8MMA_AtomIJNS4_4SM904GMMA31MMA_64x256x32_F32E5M2E5M2_SS_TNILNSN_7ScaleInE1ELSP_1EEEEEENS4_6LayoutISC_NS5_IJNSA_ILi0EEEST_ST_EEEEENS5_IJNS4_10UnderscoreESW_SW_EEEEENS4_13SM90_TMA_LOADENS4_14ComposedLayoutINS4_7SwizzleILi2ELi4ELi3EEENS4_18smem_ptr_flag_bitsILi8EEENSS_INS5_IJNSA_ILi8EEESF_EEENS5_IJSF_SB_EEEEEEEvNS4_8identityESZ_S19_vS1A_EENS_8epilogue10collective6detail29Sm90TmaWarpSpecializedAdapterINS1D_15DefaultEpilogueISI_SJ_SJ_NS1C_6thread17LinearCombinationISI_Li1EffLNS1H_9ScaleType4KindE0ELNS_15FloatRoundStyleE2ESI_EENS1_15EpilogueDefaultEEEEEvvEEEEvNT_6ParamsE)
        /*0014*/ 	.word	0x00000110


	//----- nvinfo : EIATTR_MIN_STACK_SIZE
	.align		4
.L_14:
        /*0018*/ 	.byte	0x04, 0x12
        /*001a*/ 	.short	(.L_16 - .L_15)
	.align		4
.L_15:
        /*001c*/ 	.word	index@(_ZN7cutlass13device_kernelINS_4gemm6kernel13GemmUniversalIN4cute5tupleIJiiiiEEENS1_10collective13CollectiveMmaINS1_37MainloopSm90TmaGmmaWarpSpecializedFP8ILi5ENS5_IJNS4_1CILi1EEESB_SB_EEENS1_32KernelTmaWarpSpecializedPingpongEEENS5_IJNSA_ILi64EEENSA_ILi256EEESF_EEENS_12float_e5m2_tENS5_IJlSB_lEEESI_SJ_NS4_8TiledMMAINS4_8MMA_AtomIJNS4_4SM904GMMA31MMA_64x256x32_F32E5M2E5M2_SS_TNILNSN_7ScaleInE1ELSP_1EEEEEENS4_6LayoutISC_NS5_IJNSA_ILi0EEEST_ST_EEEEENS5_IJNS4_10UnderscoreESW_SW_EEEEENS4_13SM90_TMA_LOADENS4_14ComposedLayoutINS4_7SwizzleILi2ELi4ELi3EEENS4_18smem_ptr_flag_bitsILi8EEENSS_INS5_IJNSA_ILi8EEESF_EEENS5_IJSF_SB_EEEEEEEvNS4_8identityESZ_S19_vS1A_EENS_8epilogue10collective6detail29Sm90TmaWarpSpecializedAdapterINS1D_15DefaultEpilogueISI_SJ_SJ_NS1C_6thread17LinearCombinationISI_Li1EffLNS1H_9ScaleType4KindE0ELNS_15FloatRoundStyleE2ESI_EENS1_15EpilogueDefaultEEEEEvvEEEEvNT_6ParamsE)
        /*0020*/ 	.word	0x00000110
.L_16:


//--------------------- .nv.compat                --------------------------
	.section	.nv.compat,"",@"SHT_CUDA_COMPAT_INFO"
	.align	4
        /*0000*/ 	.byte	0x02, 0x09, 0x01, 0x00, 0x02, 0x02, 0x04, 0x00, 0x02, 0x05, 0x05, 0x00, 0x03, 0x07, 0x01, 0x01
        /*0010*/ 	.byte	0x02, 0x03, 0x01, 0x00, 0x02, 0x06, 0x01, 0x00, 0x04, 0x0b, 0x08, 0x00, 0x00, 0x00, 0x00, 0x00
        /*0020*/ 	.byte	0x00, 0x00, 0x00, 0x00


//--------------------- .nv.info._ZN7cutlass13device_kernelINS_4gemm6kernel13GemmUniversalIN4cute5tupleIJiiiiEEENS1_10collective13CollectiveMmaINS1_37MainloopSm90TmaGmmaWarpSpecializedFP8ILi5ENS5_IJNS4_1CILi1EEESB_SB_EEENS1_32KernelTmaWarpSpecializedPingpongEEENS5_IJNSA_ILi64EEENSA_ILi256EEESF_EEENS_12float_e5m2_tENS5_IJlSB_lEEESI_SJ_NS4_8TiledMMAINS4_8MMA_AtomIJNS4_4SM904GMMA31MMA_64x256x32_F32E5M2E5M2_SS_TNILNSN_7ScaleInE1ELSP_1EEEEEENS4_6LayoutISC_NS5_IJNSA_ILi0EEEST_ST_EEEEENS5_IJNS4_10UnderscoreESW_SW_EEEEENS4_13SM90_TMA_LOADENS4_14ComposedLayoutINS4_7SwizzleILi2ELi4ELi3EEENS4_18smem_ptr_flag_bitsILi8EEENSS_INS5_IJNSA_ILi8EEESF_EEENS5_IJSF_SB_EEEEEEEvNS4_8identityESZ_S19_vS1A_EENS_8epilogue10collective6detail29Sm90TmaWarpSpecializedAdapterINS1D_15DefaultEpilogueISI_SJ_SJ_NS1C_6thread17LinearCombinationISI_Li1EffLNS1H_9ScaleType4KindE0ELNS_15FloatRoundStyleE2ESI_EENS1_15EpilogueDefaultEEEEEvvEEEEvNT_6ParamsE --------------------------
	.section	.nv.info._ZN7cutlass13device_kernelINS_4gemm6kernel13GemmUniversalIN4cute5tupleIJiiiiEEENS1_10collective13CollectiveMmaINS1_37MainloopSm90TmaGmmaWarpSpecializedFP8ILi5ENS5_IJNS4_1CILi1EEESB_SB_EEENS1_32KernelTmaWarpSpecializedPingpongEEENS5_IJNSA_ILi64EEENSA_ILi256EEESF_EEENS_12float_e5m2_tENS5_IJlSB_lEEESI_SJ_NS4_8TiledMMAINS4_8MMA_AtomIJNS4_4SM904GMMA31MMA_64x256x32_F32E5M2E5M2_SS_TNILNSN_7ScaleInE1ELSP_1EEEEEENS4_6LayoutISC_NS5_IJNSA_ILi0EEEST_ST_EEEEENS5_IJNS4_10UnderscoreESW_SW_EEEEENS4_13SM90_TMA_LOADENS4_14ComposedLayoutINS4_7SwizzleILi2ELi4ELi3EEENS4_18smem_ptr_flag_bitsILi8EEENSS_INS5_IJNSA_ILi8EEESF_EEENS5_IJSF_SB_EEEEEEEvNS4_8identityESZ_S19_vS1A_EENS_8epilogue10collective6detail29Sm90TmaWarpSpecializedAdapterINS1D_15DefaultEpilogueISI_SJ_SJ_NS1C_6thread17LinearCombinationISI_Li1EffLNS1H_9ScaleType4KindE0ELNS_15FloatRoundStyleE2ESI_EENS1_15EpilogueDefaultEEEEEvvEEEEvNT_6ParamsE,"",@"SHT_CUDA_INFO"
	.sectionflags	@""
	.align	4


	//----- nvinfo : EIATTR_CUDA_API_VERSION
	.align		4
        /*0000*/ 	.byte	0x04, 0x37
        /*0002*/ 	.short	(.L_18 - .L_17)
.L_17:
        /*0004*/ 	.word	0x00000082


	//----- nvinfo : EIATTR_KPARAM_INFO
	.align		4
.L_18:
        /*0008*/ 	.byte	0x04, 0x17
        /*000a*/ 	.short	(.L_20 - .L_19)
.L_19:
        /*000c*/ 	.word	0x00000000
        /*0010*/ 	.short	0x0000
        /*0012*/ 	.short	0x0070
        /*0014*/ 	.byte	0x00, 0xf0, 0x01, 0x10


	//----- nvinfo : EIATTR_SPARSE_MMA_MASK
	.align		4
.L_20:
        /*0018*/ 	.byte	0x03, 0x50
        /*001a*/ 	.short	0x0000


	//----- nvinfo : EIATTR_MAXREG_COUNT
	.align		4
        /*001c*/ 	.byte	0x03, 0x1b
        /*001e*/ 	.short	0x00a8


	//----- nvinfo : EIATTR_NUM_BARRIERS
	.align		4
        /*0020*/ 	.byte	0x02, 0x4c
        /*0022*/ 	.byte	0x01
	.zero		1


	//----- nvinfo : EIATTR_ANNOTATIONS
	.align		4
        /*0024*/ 	.byte	0x04, 0x55
        /*0026*/ 	.short	(.L_22 - .L_21)


	//   ....[0]....
.L_21:
        /*0028*/ 	.word	0x00000001
        /*002c*/ 	.byte	0x70, 0x0b, 0x00, 0x00, 0x01, 0x00, 0x00, 0x00, 0xa0, 0x0b, 0x00, 0x00, 0x01, 0x00, 0x00, 0x00
        /* <DEDUP_REMOVED lines=205> */
        /*0d0c*/ 	.byte	0xd0, 0xff, 0x00, 0x00


	//----- nvinfo : EIATTR_MERCURY_ISA_VERSION
	.align		4
.L_22:
        /*0d10*/ 	.byte	0x03, 0x5f
        /*0d12*/ 	.short	0x0101


	//----- nvinfo : EIATTR_INT_WARP_WIDE_INSTR_OFFSETS
	.align		4
        /*0d14*/ 	.byte	0x04, 0x31
        /*0d16*/ 	.short	(.L_24 - .L_23)


	//   ....[0]....
.L_23:
        /*0d18*/ 	.word	0x000004d0


	//   ....[1]....
        /*0d1c*/ 	.word	0x000004e0


	//   ....[2]....
        /*0d20*/ 	.word	0x00000550


	//   ....[3]....
        /*0d24*/ 	.word	0x00000560


	//   ....[4]....
        /*0d28*/ 	.word	0x00000570


	//   ....[5]....
        /*0d2c*/ 	.word	0x00000590


	//   ....[6]....
        /*0d30*/ 	.word	0x000005f0


	//   ....[7]....
        /*0d34*/ 	.word	0x00000610


	//----- nvinfo : EIATTR_COOP_GROUP_MASK_REGIDS
	.align		4
.L_24:
        /*0d38*/ 	.byte	0x04, 0x29
        /*0d3a*/ 	.short	(.L_26 - .L_25)


	//   ....[0]....
.L_25:
        /*0d3c*/ 	.word	0xffffffff


	//   ....[1]....
        /*0d40*/ 	.word	0xffffffff


	//   ....[2]....
        /*0d44*/ 	.word	0xffffffff


	//   ....[3]....
        /*0d48*/ 	.word	0xffffffff


	//   ....[4]....
        /*0d4c*/ 	.word	0xffffffff


	//   ....[5]....
        /*0d50*/ 	.word	0xffffffff


	//----- nvinfo : EIATTR_COOP_GROUP_INSTR_OFFSETS
	.align		4
.L_26:
        /*0d54*/ 	.byte	0x04, 0x28
        /*0d56*/ 	.short	(.L_28 - .L_27)


	//   ....[0]....
.L_27:
        /*0d58*/ 	.word	0x00000060


	//   ....[1]....
        /*0d5c*/ 	.word	0x00000090


	//   ....[2]....
        /*0d60*/ 	.word	0x00000190


	//   ....[3]....
        /*0d64*/ 	.word	0x000003c0


	//   ....[4]....
        /*0d68*/ 	.word	0x00000400


	//   ....[5]....
        /*0d6c*/ 	.word	0x00000440


	//----- nvinfo : EIATTR_REG_RECONFIG
	.align		4
.L_28:
        /*0d70*/ 	.byte	0x01, 0x54
	.zero		2


	//----- nvinfo : EIATTR_MBARRIER_INSTR_OFFSETS
	.align		4
        /*0d74*/ 	.byte	0x04, 0x39
        /*0d76*/ 	.short	(.L_30 - .L_29)


	//   ....[0]....
.L_29:
        /*0d78*/ 	.word	0x00000310
        /*0d7c*/ 	.word	0x000000ff
        /*0d80*/ 	.word	0x00000000
        /*0d84*/ 	.short	0x0100
        /*0d86*/ 	.byte	0x07
	.zero		1


	//   ....[1]....
        /*0d88*/ 	.word	0x00000320
        /*0d8c*/ 	.word	0x000000ff
        /*0d90*/ 	.word	0x00000028
        /*0d94*/ 	.short	0x0100
        /*0d96*/ 	.byte	0x07
	.zero		1


	//   ....[2]....
        /*0d98*/ 	.word	0x00000330
        /*0d9c*/ 	.word	0x000000ff
        /*0da0*/ 	.word	0x00000008
        /*0da4*/ 	.short	0x0100
        /*0da6*/ 	.byte	0x07
	.zero		1


	//   ....[3]....
        /*0da8*/ 	.word	0x00000340
        /*0dac*/ 	.word	0x000000ff
        /*0db0*/ 	.word	0x00000030
        /*0db4*/ 	.short	0x0100
        /*0db6*/ 	.byte	0x07
	.zero		1


	//   ....[4]....
        /*0db8*/ 	.word	0x00000350
        /*0dbc*/ 	.word	0x000000ff
        /*0dc0*/ 	.word	0x00000010
        /*0dc4*/ 	.short	0x0100
        /*0dc6*/ 	.byte	0x07
	.zero		1


	//   ....[5]....
        /*0dc8*/ 	.word	0x00000360
        /*0dcc*/ 	.word	0x000000ff
        /*0dd0*/ 	.word	0x00000038
        /*0dd4*/ 	.short	0x0100
        /*0dd6*/ 	.byte	0x07
	.zero		1


	//   ....[6]....
        /*0dd8*/ 	.word	0x00000370
        /*0ddc*/ 	.word	0x000000ff
        /*0de0*/ 	.word	0x00000018
        /*0de4*/ 	.short	0x0100
        /*0de6*/ 	.byte	0x07
	.zero		1


	//   ....[7]....
        /*0de8*/ 	.word	0x00000380
        /*0dec*/ 	.word	0x000000ff
        /*0df0*/ 	.word	0x00000040
        /*0df4*/ 	.short	0x0100
        /*0df6*/ 	.byte	0x07
	.zero		1


	//   ....[8]....
        /*0df8*/ 	.word	0x00000390
        /*0dfc*/ 	.word	0x000000ff
        /*0e00*/ 	.word	0x00000020
        /*0e04*/ 	.short	0x0100
        /*0e06*/ 	.byte	0x07
	.zero		1


	//   ....[9]....
        /*0e08*/ 	.word	0x000003a0
        /*0e0c*/ 	.word	0x000000ff
        /*0e10*/ 	.word	0x00000048
        /*0e14*/ 	.short	0x0100
        /*0e16*/ 	.byte	0x07
	.zero		1


	//   ....[10]....
        /*0e18*/ 	.word	0x00000630
        /*0e1c*/ 	.word	0x000000ff
        /*0e20*/ 	.word	0x00000080
        /*0e24*/ 	.short	0x0100
        /*0e26*/ 	.byte	0x07
	.zero		1


	//   ....[11]....
        /*0e28*/ 	.word	0x00000640
        /*0e2c*/ 	.word	0x000000ff
        /*0e30*/ 	.word	0x00000088
        /*0e34*/ 	.short	0x0100
        /*0e36*/ 	.byte	0x07
	.zero		1


	//   ....[12]....
        /*0e38*/ 	.word	0x00000680
        /*0e3c*/ 	.word	0x000000ff
        /*0e40*/ 	.word	0x00000060
        /*0e44*/ 	.short	0x0100
        /*0e46*/ 	.byte	0x0a
	.zero		1


	//   ....[13]....
        /*0e48*/ 	.word	0x000006a0
        /*0e4c*/ 	.word	0x000000ff
        /*0e50*/ 	.word	0x00000068
        /*0e54*/ 	.short	0x0100
        /*0e56*/ 	.byte	0x0a
	.zero		1


	//   ....[14]....
        /*0e58*/ 	.word	0x000006b0
        /*0e5c*/ 	.word	0x000000ff
        /*0e60*/ 	.word	0x00000070
        /*0e64*/ 	.short	0x0100
        /*0e66*/ 	.byte	0x0a
	.zero		1


	//   ....[15]....
        /*0e68*/ 	.word	0x000006c0
        /*0e6c*/ 	.word	0x000000ff
        /*0e70*/ 	.word	0x00000078
        /*0e74*/ 	.short	0x0100
        /*0e76*/ 	.byte	0x0a
	.zero		1


	//   ....[16]....
        /*0e78*/ 	.word	0x000015a0
        /*0e7c*/ 	.word	0x000000ff
        /*0e80*/ 	.word	0xfffffff8
        /*0e84*/ 	.short	0x010a
        /*0e86*/ 	.byte	0x11
	.zero		1


	//   ....[17]....
        /*0e88*/ 	.word	0x00001f70
        /*0e8c*/ 	.word	0x000000ff
        /*0e90*/ 	.word	0x00000000
        /*0e94*/ 	.short	0x010a
        /*0e96*/ 	.byte	0x06
	.zero		1


	//   ....[18]....
        /*0e98*/ 	.word	0x00001fb0
        /*0e9c*/ 	.word	0x000000ff
        /*0ea0*/ 	.word	0x00000000
        /*0ea4*/ 	.short	0x010a
        /*0ea6*/ 	.byte	0x06
	.zero		1


	//   ....[19]....
        /*0ea8*/ 	.word	0x00003190
        /*0eac*/ 	.word	0x000000ff
        /*0eb0*/ 	.word	0x00000000
        /*0eb4*/ 	.short	0x010a
        /*0eb6*/ 	.byte	0x09
	.zero		1


	//   ....[20]....
        /*0eb8*/ 	.word	0x000031d0
        /*0ebc*/ 	.word	0x000000ff
        /*0ec0*/ 	.word	0x00000000
        /*0ec4*/ 	.short	0x010a
        /*0ec6*/ 	.byte	0x09
	.zero		1


	//   ....[21]....
        /*0ec8*/ 	.word	0x00004200
        /*0ecc*/ 	.word	0x000000ff
        /*0ed0*/ 	.word	0x00000000
        /*0ed4*/ 	.short	0x0101
        /*0ed6*/ 	.byte	0x08
	.zero		1


	//   ....[22]....
        /*0ed8*/ 	.word	0x000052a0
        /*0edc*/ 	.word	0x000000e4
        /*0ee0*/ 	.word	0x00000000
        /*0ee4*/ 	.short	0x0101
        /*0ee6*/ 	.byte	0x1c
	.zero		1


	//   ....[23]....
        /*0ee8*/ 	.word	0x000053c0
        /*0eec*/ 	.word	0x000000ff
        /*0ef0*/ 	.word	0x00000000
        /*0ef4*/ 	.short	0x0101
        /*0ef6*/ 	.byte	0x08
	.zero		1


	//   ....[24]....
        /*0ef8*/ 	.word	0x00005470
        /*0efc*/ 	.word	0x000000ff
        /*0f00*/ 	.word	0x00000008
        /*0f04*/ 	.short	0x010a
        /*0f06*/ 	.byte	0x11
	.zero		1


	//   ....[25]....
        /*0f08*/ 	.word	0x0000e690
        /*0f0c*/ 	.word	0x00000003
        /*0f10*/ 	.word	0x00000000
        /*0f14*/ 	.short	0x0101
        /*0f16*/ 	.byte	0x1c
	.zero		1


	//   ....[26]....
        /*0f18*/ 	.word	0x0000f090
        /*0f1c*/ 	.word	0x0000000b
        /*0f20*/ 	.word	0x00000028
        /*0f24*/ 	.short	0x010a
        /*0f26*/ 	.byte	0x3f
	.zero		1


	//   ....[27]....
        /*0f28*/ 	.word	0x0000f440
        /*0f2c*/ 	.word	0x00000004
        /*0f30*/ 	.word	0x00000088
        /*0f34*/ 	.short	0x0101
        /*0f36*/ 	.byte	0x3f
	.zero		1


	//   ....[28]....
        /*0f38*/ 	.word	0x0000fc30
        /*0f3c*/ 	.word	0x00000007
        /*0f40*/ 	.word	0x00000000
        /*0f44*/ 	.short	0x010a
        /*0f46*/ 	.byte	0x3f
	.zero		1


	//   ....[29]....
        /*0f48*/ 	.word	0x0000fcb0
        /*0f4c*/ 	.word	0x00000009
        /*0f50*/ 	.word	0x00000000
        /*0f54*/ 	.short	0x010a
        /*0f56*/ 	.byte	0x3f
	.zero		1


	//   ....[30]....
        /*0f58*/ 	.word	0x0000fd40
        /*0f5c*/ 	.word	0x00000006
        /*0f60*/ 	.word	0x00000000
        /*0f64*/ 	.short	0x010a
        /*0f66*/ 	.byte	0x3f
	.zero		1


	//   ....[31]....
        /*0f68*/ 	.word	0x0000fdd0
        /*0f6c*/ 	.word	0x00000009
        /*0f70*/ 	.word	0x00000000
        /*0f74*/ 	.short	0x010a
        /*0f76*/ 	.byte	0x3f
	.zero		1


	//   ....[32]....
        /*0f78*/ 	.word	0x0000fe60
        /*0f7c*/ 	.word	0x00000003
        /*0f80*/ 	.word	0x00000000
        /*0f84*/ 	.short	0x010a
        /*0f86*/ 	.byte	0x3f
	.zero		1


	//   ....[33]....
        /*0f88*/ 	.word	0x0000fed0
        /*0f8c*/ 	.word	0x00000003
        /*0f90*/ 	.word	0xfffffff8
        /*0f94*/ 	.short	0x010a
        /*0f96*/ 	.byte	0x3f
	.zero		1


	//   ....[34]....
        /*0f98*/ 	.word	0x0000ff30
        /*0f9c*/ 	.word	0x00000003
        /*0fa0*/ 	.word	0x00000000
        /*0fa4*/ 	.short	0x010a
        /*0fa6*/ 	.byte	0x3f
	.zero		1


	//   ....[35]....
        /*0fa8*/ 	.word	0x0000ffa0
        /*0fac*/ 	.word	0x00000000
        /*0fb0*/ 	.word	0x00000000
        /*0fb4*/ 	.short	0x010a
        /*0fb6*/ 	.byte	0x3f
	.zero		1


	//   ....[36]....
        /*0fb8*/ 	.word	0x00010010
        /*0fbc*/ 	.word	0x00000019
        /*0fc0*/ 	.word	0x00000008
        /*0fc4*/ 	.short	0x010a
        /*0fc6*/ 	.byte	0x3f
	.zero		1


	//   ....[37]....
        /*0fc8*/ 	.word	0x000100e0
        /*0fcc*/ 	.word	0x0000000b
        /*0fd0*/ 	.word	0x00000028
        /*0fd4*/ 	.short	0x010a
        /*0fd6*/ 	.byte	0x3f
	.zero		1


	//   ....[38]....
        /*0fd8*/ 	.word	0x000101c0
        /*0fdc*/ 	.word	0x00000007
        /*0fe0*/ 	.word	0x00000000
        /*0fe4*/ 	.short	0x010a
        /*0fe6*/ 	.byte	0x3f
	.zero		1


	//   ....[39]....
        /*0fe8*/ 	.word	0x00010210
        /*0fec*/ 	.word	0x00000009
        /*0ff0*/ 	.word	0x00000000
        /*0ff4*/ 	.short	0x010a
        /*0ff6*/ 	.byte	0x3f
	.zero		1


	//   ....[40]....
        /*0ff8*/ 	.word	0x00010260
        /*0ffc*/ 	.word	0x00000006
        /*1000*/ 	.word	0x00000000
        /*1004*/ 	.short	0x010a
        /*1006*/ 	.byte	0x3f
	.zero		1


	//   ....[41]....
        /*1008*/ 	.word	0x000102b0
        /*100c*/ 	.word	0x00000009
        /*1010*/ 	.word	0x00000000
        /*1014*/ 	.short	0x010a
        /*1016*/ 	.byte	0x3f
	.zero		1


	//----- nvinfo : EIATTR_NUM_MBARRIERS
	.align		4
.L_30:
        /*1018*/ 	.byte	0x03, 0x38
        /*101a*/ 	.short	0x0010


	//----- nvinfo : EIATTR_EXIT_INSTR_OFFSETS
	.align		4
        /*101c*/ 	.byte	0x04, 0x1c
        /*101e*/ 	.short	(.L_32 - .L_31)


	//   ....[0]....
.L_31:
        /*1020*/ 	.word	0x000012d0


	//   ....[1]....
        /*1024*/ 	.word	0x00001330


	//   ....[2]....
        /*1028*/ 	.word	0x0000eda0


	//   ....[3]....
        /*102c*/ 	.word	0x0000edd0


	//   ....[4]....
        /*1030*/ 	.word	0x0000feb0


	//----- nvinfo : EIATTR_MAX_THREADS
	.align		4
.L_32:
        /*1034*/ 	.byte	0x04, 0x05
        /*1036*/ 	.short	(.L_34 - .L_33)
.L_33:
        /*1038*/ 	.word	0x00000180
        /*103c*/ 	.word	0x00000001
        /*1040*/ 	.word	0x00000001


	//----- nvinfo : EIATTR_CRS_STACK_SIZE
	.align		4
.L_34:
        /*1044*/ 	.byte	0x04, 0x1e
        /*1046*/ 	.short	(.L_36 - .L_35)
.L_35:
        /*1048*/ 	.word	0x00000000


	//----- nvinfo : EIATTR_CBANK_PARAM_SIZE
	.align		4
.L_36:
        /*104c*/ 	.byte	0x03, 0x19
        /*104e*/ 	.short	0x0470


	//----- nvinfo : EIATTR_PARAM_CBANK
	.align		4
        /*1050*/ 	.byte	0x04, 0x0a
        /*1052*/ 	.short	(.L_38 - .L_37)
	.align		4
.L_37:
        /*1054*/ 	.word	index@(.nv.constant0._ZN7cutlass13device_kernelINS_4gemm6kernel13GemmUniversalIN4cute5tupleIJiiiiEEENS1_10collective13CollectiveMmaINS1_37MainloopSm90TmaGmmaWarpSpecializedFP8ILi5ENS5_IJNS4_1CILi1EEESB_SB_EEENS1_32KernelTmaWarpSpecializedPingpongEEENS5_IJNSA_ILi64EEENSA_ILi256EEESF_EEENS_12float_e5m2_tENS5_IJlSB_lEEESI_SJ_NS4_8TiledMMAINS4_8MMA_AtomIJNS4_4SM904GMMA31MMA_64x256x32_F32E5M2E5M2_SS_TNILNSN_7ScaleInE1ELSP_1EEEEEENS4_6LayoutISC_NS5_IJNSA_ILi0EEEST_ST_EEEEENS5_IJNS4_10UnderscoreESW_SW_EEEEENS4_13SM90_TMA_LOADENS4_14ComposedLayoutINS4_7SwizzleILi2ELi4ELi3EEENS4_18smem_ptr_flag_bitsILi8EEENSS_INS5_IJNSA_ILi8EEESF_EEENS5_IJSF_SB_EEEEEEEvNS4_8identityESZ_S19_vS1A_EENS_8epilogue10collective6detail29Sm90TmaWarpSpecializedAdapterINS1D_15DefaultEpilogueISI_SJ_SJ_NS1C_6thread17LinearCombinationISI_Li1EffLNS1H_9ScaleType4KindE0ELNS_15FloatRoundStyleE2ESI_EENS1_15EpilogueDefaultEEEEEvvEEEEvNT_6ParamsE)
        /*1058*/ 	.short	0x0210
        /*105a*/ 	.short	0x0470


	//----- nvinfo : EIATTR_SW_WAR
	.align		4
.L_38:
        /*105c*/ 	.byte	0x04, 0x36
        /*105e*/ 	.short	(.L_40 - .L_39)
.L_39:
        /*1060*/ 	.word	0x00000008
.L_40:


//--------------------- .nv.callgraph             --------------------------
	.section	.nv.callgraph,"",@"SHT_CUDA_CALLGRAPH"
	.align	4
	.sectionentsize	8
	.align		4
        /*0000*/ 	.word	0x00000000
	.align		4
        /*0004*/ 	.word	0xffffffff
	.align		4
        /*0008*/ 	.word	0x00000000
	.align		4
        /*000c*/ 	.word	0xfffffffe
	.align		4
        /*0010*/ 	.word	0x00000000
	.align		4
        /*0014*/ 	.word	0xfffffffd
	.align		4
        /*0018*/ 	.word	0x00000000
	.align		4
        /*001c*/ 	.word	0xfffffffc


//--------------------- .nv.constant4             --------------------------
	.section	.nv.constant4,"a",@progbits
	.align	8
	.align		8
.nv.constant4:
        /*0000*/ 	.dword	_ZN40_INTERNAL_dd1b8415_4_k_cu_4434f5c6_228914cuda3std3__45__cpo5beginE
	.align		8
        /*0008*/ 	.dword	_ZN40_INTERNAL_dd1b8415_4_k_cu_4434f5c6_228914cuda3std3__45__cpo3endE
	.align		8
        /*0010*/ 	.dword	_ZN40_INTERNAL_dd1b8415_4_k_cu_4434f5c6_228914cuda3std3__45__cpo6cbeginE
	.align		8
        /*0018*/ 	.dword	_ZN40_INTERNAL_dd1b8415_4_k_cu_4434f5c6_228914cuda3std3__45__cpo4cendE
	.align		8
        /*0020*/ 	.dword	_ZN40_INTERNAL_dd1b8415_4_k_cu_4434f5c6_228914cuda3std3__442_GLOBAL__N__dd1b8415_4_k_cu_4434f5c6_228916ignoreE
	.align		8
        /*0028*/ 	.dword	_ZN40_INTERNAL_dd1b8415_4_k_cu_4434f5c6_228914cuda3std3__419piecewise_constructE
	.align		8
        /*0030*/ 	.dword	_ZN40_INTERNAL_dd1b8415_4_k_cu_4434f5c6_228914cuda3std3__48in_placeE
	.align		8
        /*0038*/ 	.dword	_ZN40_INTERNAL_dd1b8415_4_k_cu_4434f5c6_228914cuda3std6ranges3__45__cpo4swapE
	.align		8
        /*0040*/ 	.dword	_ZN40_INTERNAL_dd1b8415_4_k_cu_4434f5c6_228914cuda3std6ranges3__45__cpo9iter_moveE
	.align		8
        /*0048*/ 	.dword	_ZN40_INTERNAL_dd1b8415_4_k_cu_4434f5c6_228914cute7productE
	.align		8
        /*0050*/ 	.dword	_ZN40_INTERNAL_dd1b8415_4_k_cu_4434f5c6_228914cute1_E


//--------------------- .text._ZN7cutlass13device_kernelINS_4gemm6kernel13GemmUniversalIN4cute5tupleIJiiiiEEENS1_10collective13CollectiveMmaINS1_37MainloopSm90TmaGmmaWarpSpecializedFP8ILi5ENS5_IJNS4_1CILi1EEESB_SB_EEENS1_32KernelTmaWarpSpecializedPingpongEEENS5_IJNSA_ILi64EEENSA_ILi256EEESF_EEENS_12float_e5m2_tENS5_IJlSB_lEEESI_SJ_NS4_8TiledMMAINS4_8MMA_AtomIJNS4_4SM904GMMA31MMA_64x256x32_F32E5M2E5M2_SS_TNILNSN_7ScaleInE1ELSP_1EEEEEENS4_6LayoutISC_NS5_IJNSA_ILi0EEEST_ST_EEEEENS5_IJNS4_10UnderscoreESW_SW_EEEEENS4_13SM90_TMA_LOADENS4_14ComposedLayoutINS4_7SwizzleILi2ELi4ELi3EEENS4_18smem_ptr_flag_bitsILi8EEENSS_INS5_IJNSA_ILi8EEESF_EEENS5_IJSF_SB_EEEEEEEvNS4_8identityESZ_S19_vS1A_EENS_8epilogue10collective6detail29Sm90TmaWarpSpecializedAdapterINS1D_15DefaultEpilogueISI_SJ_SJ_NS1C_6thread17LinearCombinationISI_Li1EffLNS1H_9ScaleType4KindE0ELNS_15FloatRoundStyleE2ESI_EENS1_15EpilogueDefaultEEEEEvvEEEEvNT_6ParamsE --------------------------
	.section	.text._ZN7cutlass13device_kernelINS_4gemm6kernel13GemmUniversalIN4cute5tupleIJiiiiEEENS1_10collective13CollectiveMmaINS1_37MainloopSm90TmaGmmaWarpSpecializedFP8ILi5ENS5_IJNS4_1CILi1EEESB_SB_EEENS1_32KernelTmaWarpSpecializedPingpongEEENS5_IJNSA_ILi64EEENSA_ILi256EEESF_EEENS_12float_e5m2_tENS5_IJlSB_lEEESI_SJ_NS4_8TiledMMAINS4_8MMA_AtomIJNS4_4SM904GMMA31MMA_64x256x32_F32E5M2E5M2_SS_TNILNSN_7ScaleInE1ELSP_1EEEEEENS4_6LayoutISC_NS5_IJNSA_ILi0EEEST_ST_EEEEENS5_IJNS4_10UnderscoreESW_SW_EEEEENS4_13SM90_TMA_LOADENS4_14ComposedLayoutINS4_7SwizzleILi2ELi4ELi3EEENS4_18smem_ptr_flag_bitsILi8EEENSS_INS5_IJNSA_ILi8EEESF_EEENS5_IJSF_SB_EEEEEEEvNS4_8identityESZ_S19_vS1A_EENS_8epilogue10collective6detail29Sm90TmaWarpSpecializedAdapterINS1D_15DefaultEpilogueISI_SJ_SJ_NS1C_6thread17LinearCombinationISI_Li1EffLNS1H_9ScaleType4KindE0ELNS_15FloatRoundStyleE2ESI_EENS1_15EpilogueDefaultEEEEEvvEEEEvNT_6ParamsE,"ax",@progbits
	.align	128
.text._ZN7cutlass13device_kernelINS_4gemm6kernel13GemmUniversalIN4cute5tupleIJiiiiEEENS1_10collective13CollectiveMmaINS1_37MainloopSm90TmaGmmaWarpSpecializedFP8ILi5ENS5_IJNS4_1CILi1EEESB_SB_EEENS1_32KernelTmaWarpSpecializedPingpongEEENS5_IJNSA_ILi64EEENSA_ILi256EEESF_EEENS_12float_e5m2_tENS5_IJlSB_lEEESI_SJ_NS4_8TiledMMAINS4_8MMA_AtomIJNS4_4SM904GMMA31MMA_64x256x32_F32E5M2E5M2_SS_TNILNSN_7ScaleInE1ELSP_1EEEEEENS4_6LayoutISC_NS5_IJNSA_ILi0EEEST_ST_EEEEENS5_IJNS4_10UnderscoreESW_SW_EEEEENS4_13SM90_TMA_LOADENS4_14ComposedLayoutINS4_7SwizzleILi2ELi4ELi3EEENS4_18smem_ptr_flag_bitsILi8EEENSS_INS5_IJNSA_ILi8EEESF_EEENS5_IJSF_SB_EEEEEEEvNS4_8identityESZ_S19_vS1A_EENS_8epilogue10collective6detail29Sm90TmaWarpSpecializedAdapterINS1D_15DefaultEpilogueISI_SJ_SJ_NS1C_6thread17LinearCombinationISI_Li1EffLNS1H_9ScaleType4KindE0ELNS_15FloatRoundStyleE2ESI_EENS1_15EpilogueDefaultEEEEEvvEEEEvNT_6ParamsE:
        .type           _ZN7cutlass13device_kernelINS_4gemm6kernel13GemmUniversalIN4cute5tupleIJiiiiEEENS1_10collective13CollectiveMmaINS1_37MainloopSm90TmaGmmaWarpSpecializedFP8ILi5ENS5_IJNS4_1CILi1EEESB_SB_EEENS1_32KernelTmaWarpSpecializedPingpongEEENS5_IJNSA_ILi64EEENSA_ILi256EEESF_EEENS_12float_e5m2_tENS5_IJlSB_lEEESI_SJ_NS4_8TiledMMAINS4_8MMA_AtomIJNS4_4SM904GMMA31MMA_64x256x32_F32E5M2E5M2_SS_TNILNSN_7ScaleInE1ELSP_1EEEEEENS4_6LayoutISC_NS5_IJNSA_ILi0EEEST_ST_EEEEENS5_IJNS4_10UnderscoreESW_SW_EEEEENS4_13SM90_TMA_LOADENS4_14ComposedLayoutINS4_7SwizzleILi2ELi4ELi3EEENS4_18smem_ptr_flag_bitsILi8EEENSS_INS5_IJNSA_ILi8EEESF_EEENS5_IJSF_SB_EEEEEEEvNS4_8identityESZ_S19_vS1A_EENS_8epilogue10collective6detail29Sm90TmaWarpSpecializedAdapterINS1D_15DefaultEpilogueISI_SJ_SJ_NS1C_6thread17LinearCombinationISI_Li1EffLNS1H_9ScaleType4KindE0ELNS_15FloatRoundStyleE2ESI_EENS1_15EpilogueDefaultEEEEEvvEEEEvNT_6ParamsE,@function
        .size           _ZN7cutlass13device_kernelINS_4gemm6kernel13GemmUniversalIN4cute5tupleIJiiiiEEENS1_10collective13CollectiveMmaINS1_37MainloopSm90TmaGmmaWarpSpecializedFP8ILi5ENS5_IJNS4_1CILi1EEESB_SB_EEENS1_32KernelTmaWarpSpecializedPingpongEEENS5_IJNSA_ILi64EEENSA_ILi256EEESF_EEENS_12float_e5m2_tENS5_IJlSB_lEEESI_SJ_NS4_8TiledMMAINS4_8MMA_AtomIJNS4_4SM904GMMA31MMA_64x256x32_F32E5M2E5M2_SS_TNILNSN_7ScaleInE1ELSP_1EEEEEENS4_6LayoutISC_NS5_IJNSA_ILi0EEEST_ST_EEEEENS5_IJNS4_10UnderscoreESW_SW_EEEEENS4_13SM90_TMA_LOADENS4_14ComposedLayoutINS4_7SwizzleILi2ELi4ELi3EEENS4_18smem_ptr_flag_bitsILi8EEENSS_INS5_IJNSA_ILi8EEESF_EEENS5_IJSF_SB_EEEEEEEvNS4_8identityESZ_S19_vS1A_EENS_8epilogue10collective6detail29Sm90TmaWarpSpecializedAdapterINS1D_15DefaultEpilogueISI_SJ_SJ_NS1C_6thread17LinearCombinationISI_Li1EffLNS1H_9ScaleType4KindE0ELNS_15FloatRoundStyleE2ESI_EENS1_15EpilogueDefaultEEEEEvvEEEEvNT_6ParamsE,(.L_x_334 - _ZN7cutlass13device_kernelINS_4gemm6kernel13GemmUniversalIN4cute5tupleIJiiiiEEENS1_10collective13CollectiveMmaINS1_37MainloopSm90TmaGmmaWarpSpecializedFP8ILi5ENS5_IJNS4_1CILi1EEESB_SB_EEENS1_32KernelTmaWarpSpecializedPingpongEEENS5_IJNSA_ILi64EEENSA_ILi256EEESF_EEENS_12float_e5m2_tENS5_IJlSB_lEEESI_SJ_NS4_8TiledMMAINS4_8MMA_AtomIJNS4_4SM904GMMA31MMA_64x256x32_F32E5M2E5M2_SS_TNILNSN_7ScaleInE1ELSP_1EEEEEENS4_6LayoutISC_NS5_IJNSA_ILi0EEEST_ST_EEEEENS5_IJNS4_10UnderscoreESW_SW_EEEEENS4_13SM90_TMA_LOADENS4_14ComposedLayoutINS4_7SwizzleILi2ELi4ELi3EEENS4_18smem_ptr_flag_bitsILi8EEENSS_INS5_IJNSA_ILi8EEESF_EEENS5_IJSF_SB_EEEEEEEvNS4_8identityESZ_S19_vS1A_EENS_8epilogue10collective6detail29Sm90TmaWarpSpecializedAdapterINS1D_15DefaultEpilogueISI_SJ_SJ_NS1C_6thread17LinearCombinationISI_Li1EffLNS1H_9ScaleType4KindE0ELNS_15FloatRoundStyleE2ESI_EENS1_15EpilogueDefaultEEEEEvvEEEEvNT_6ParamsE)
        .other          _ZN7cutlass13device_kernelINS_4gemm6kernel13GemmUniversalIN4cute5tupleIJiiiiEEENS1_10collective13CollectiveMmaINS1_37MainloopSm90TmaGmmaWarpSpecializedFP8ILi5ENS5_IJNS4_1CILi1EEESB_SB_EEENS1_32KernelTmaWarpSpecializedPingpongEEENS5_IJNSA_ILi64EEENSA_ILi256EEESF_EEENS_12float_e5m2_tENS5_IJlSB_lEEESI_SJ_NS4_8TiledMMAINS4_8MMA_AtomIJNS4_4SM904GMMA31MMA_64x256x32_F32E5M2E5M2_SS_TNILNSN_7ScaleInE1ELSP_1EEEEEENS4_6LayoutISC_NS5_IJNSA_ILi0EEEST_ST_EEEEENS5_IJNS4_10UnderscoreESW_SW_EEEEENS4_13SM90_TMA_LOADENS4_14ComposedLayoutINS4_7SwizzleILi2ELi4ELi3EEENS4_18smem_ptr_flag_bitsILi8EEENSS_INS5_IJNSA_ILi8EEESF_EEENS5_IJSF_SB_EEEEEEEvNS4_8identityESZ_S19_vS1A_EENS_8epilogue10collective6detail29Sm90TmaWarpSpecializedAdapterINS1D_15DefaultEpilogueISI_SJ_SJ_NS1C_6thread17LinearCombinationISI_Li1EffLNS1H_9ScaleType4KindE0ELNS_15FloatRoundStyleE2ESI_EENS1_15EpilogueDefaultEEEEEvvEEEEvNT_6ParamsE,@"STO_CUDA_ENTRY STV_DEFAULT"
_ZN7cutlass13device_kernelINS_4gemm6kernel13GemmUniversalIN4cute5tupleIJiiiiEEENS1_10collective13CollectiveMmaINS1_37MainloopSm90TmaGmmaWarpSpecializedFP8ILi5ENS5_IJNS4_1CILi1EEESB_SB_EEENS1_32KernelTmaWarpSpecializedPingpongEEENS5_IJNSA_ILi64EEENSA_ILi256EEESF_EEENS_12float_e5m2_tENS5_IJlSB_lEEESI_SJ_NS4_8TiledMMAINS4_8MMA_AtomIJNS4_4SM904GMMA31MMA_64x256x32_F32E5M2E5M2_SS_TNILNSN_7ScaleInE1ELSP_1EEEEEENS4_6LayoutISC_NS5_IJNSA_ILi0EEEST_ST_EEEEENS5_IJNS4_10UnderscoreESW_SW_EEEEENS4_13SM90_TMA_LOADENS4_14ComposedLayoutINS4_7SwizzleILi2ELi4ELi3EEENS4_18smem_ptr_flag_bitsILi8EEENSS_INS5_IJNSA_ILi8EEESF_EEENS5_IJSF_SB_EEEEEEEvNS4_8identityESZ_S19_vS1A_EENS_8epilogue10collective6detail29Sm90TmaWarpSpecializedAdapterINS1D_15DefaultEpilogueISI_SJ_SJ_NS1C_6thread17LinearCombinationISI_Li1EffLNS1H_9ScaleType4KindE0ELNS_15FloatRoundStyleE2ESI_EENS1_15EpilogueDefaultEEEEEvvEEEEvNT_6ParamsE:
[----:B------:R-:W0:Y:S02]  /*0000*/  LDC R1, c[0x0][0x28] ;  /* 0x00000a00ff017b82 */ /* 0x000e240000000800 */
[----:B0-----:R-:W-:Y:S01]  /*0010*/  VIADD R1, R1, 0xfffffef0 ;  /* 0xfffffef001017836 */ /* 0x001fe20000000000 */
[----:B------:R-:W0:Y:S01]  /*0020*/  S2R R2, SR_TID.X ;  /* 0x0000000000027919 */ /* 0x000e220000002100 */
[----:B------:R-:W-:Y:S01]  /*0030*/  ELECT P0, URZ, PT ;  /* 0x00000000003f782f */ /* 0x000fe20003800000 */
[----:B------:R-:W-:Y:S01]  /*0040*/  BSSY B0, `(.L_x_0) ;  /* 0x0000014000007945 */ /* 0x000fe20003800000 */
[----:B0-----:R-:W-:-:S05]  /*0050*/  SHF.R.U32.HI R0, RZ, 0x5, R2 ;  /* 0x00000005ff007819 */ /* 0x001fca0000011602 */
[----:B------:R-:W0:Y:S02]  /*0060*/  SHFL.IDX PT, R3, R0, RZ, 0x1f ;  /* 0x00001fff00037589 */ /* 0x000e2400000e0000 */
[----:B0-----:R-:W-:Y:S02]  /*0070*/  R2UR UR6, R3 ;  /* 0x00000000030672ca */ /* 0x001fe400000e0000 */
[----:B------:R-:W-:-:S05]  /*0080*/  SHF.R.U32.HI R3, RZ, 0x7, R2 ;  /* 0x00000007ff037819 */ /* 0x000fca0000011602 */
[----:B------:R0:W1:Y:S06]  /*0090*/  SHFL.IDX PT, R4, R3, RZ, 0x1f ;  /* 0x00001fff03047589 */ /* 0x00006c00000e0000 */
[----:B------:R-:W-:Y:S02]  /*00a0*/  USHF.R.S32.HI UR4, URZ, 0x1f, UR6 ;  /* 0x0000001f3f047899 */ /* 0x000fe40008011406 */
[----:B------:R-:W-:Y:S02]  /*00b0*/  ISETP.NE.OR P0, PT, RZ, UR6, !P0 ;  /* 0x00000006ff007c0c */ /* 0x000fe4000c705670 */
[----:B------:R-:W-:-:S04]  /*00c0*/  ULEA.HI UR4, UR4, UR6, URZ, 0x2 ;  /* 0x0000000604047291 */ /* 0x000fc8000f8f103f */
[----:B------:R-:W-:-:S04]  /*00d0*/  ULOP3.LUT UR4, UR4, 0xfffffffc, URZ, 0xc0, !UPT ;  /* 0xfffffffc04047892 */ /* 0x000fc8000f8ec03f */
[----:B------:R-:W-:-:S03]  /*00e0*/  UIADD3 UR6, UR6, -UR4, URZ ;  /* 0x8000000406067290 */ /* 0x000fc6000fffe03f */
[----:B0-----:R-:W-:Y:S09]  /*00f0*/  @P0 BRA `(.L_x_1) ;  /* 0x0000000000200947 */ /* 0x001ff20003800000 */
[----:B------:R-:W-:Y:S02]  /*0100*/  ULDC.64 UR4, c[0x0][0x198] ;  /* 0x0000660000047ab9 */ /* 0x000fe40000000a00 */
[----:B------:R-:W-:Y:S02]  /*0110*/  UIADD3 UR8, UP0, UR4, 0xf0, URZ ;  /* 0x000000f004087890 */ /* 0x000fe4000ff1e03f */
[----:B------:R-:W-:Y:S02]  /*0120*/  UIADD3 UR4, UP1, UR4, 0x1f0, URZ ;  /* 0x000001f004047890 */ /* 0x000fe4000ff3e03f */
[----:B------:R-:W-:Y:S02]  /*0130*/  UIADD3.X UR9, URZ, UR5, URZ, UP0, !UPT ;  /* 0x000000053f097290 */ /* 0x000fe400087fe43f */
[----:B------:R-:W-:-:S07]  /*0140*/  UIADD3.X UR5, URZ, UR5, URZ, UP1, !UPT ;  /* 0x000000053f057290 */ /* 0x000fce0008ffe43f */
[----:B------:R0:W-:Y:S02]  /*0150*/  UTMACCTL.PF [UR8] ;  /* 0x00000000080079b9 */ /* 0x0001e40008040000 */
[----:B------:R0:W-:Y:S02]  /*0160*/  UTMACCTL.PF [UR4] ;  /* 0x00000000040079b9 */ /* 0x0001e40008040000 */
[----:B0-----:R-:W-:Y:S01]  /*0170*/  NOP ;  /* 0x0000000000007918 */ /* 0x001fe20000000000 */
.L_x_1:
[----:B------:R-:W-:Y:S05]  /*0180*/  BSYNC B0 ;  /* 0x0000000000007941 */ /* 0x000fea0003800000 */
.L_x_0:
[----:B------:R-:W0:Y:S01]  /*0190*/  SHFL.IDX PT, R5, R0, RZ, 0x1f ;  /* 0x00001fff00057589 */ /* 0x000e2200000e0000 */
[----:B-1----:R-:W-:Y:S01]  /*01a0*/  R2UR UR14, R4 ;  /* 0x00000000040e72ca */ /* 0x002fe200000e0000 */
[----:B------:R-:W-:-:S04]  /*01b0*/  UISETP.NE.AND UP0, UPT, UR6, 0x3, UPT ;  /* 0x000000030600788c */ /* 0x000fc8000bf05270 */
[----:B------:R-:W-:-:S08]  /*01c0*/  UISETP.EQ.OR UP0, UPT, UR6, URZ, !UP0 ;  /* 0x0000003f0600728c */ /* 0x000fd0000c702670 */
[----:B------:R-:W-:Y:S02]  /*01d0*/  UIADD3 UR12, UR14, -0x1, URZ ;  /* 0xffffffff0e0c7890 */ /* 0x000fe4000fffe03f */
[----:B------:R-:W-:Y:S02]  /*01e0*/  UISETP.EQ.AND UP0, UPT, UR14, URZ, UP0 ;  /* 0x0000003f0e00728c */ /* 0x000fe40008702270 */
[----:B------:R-:W-:Y:S02]  /*01f0*/  UISETP.GE.U32.AND UP1, UPT, UR12, 0x2, UPT ;  /* 0x000000020c00788c */ /* 0x000fe4000bf26070 */
[----:B------:R-:W-:Y:S01]  /*0200*/  USEL UR13, URZ, 0x1, !UP0 ;  /* 0x000000013f0d7887 */ /* 0x000fe2000c000000 */
[----:B0-----:R-:W-:-:S03]  /*0210*/  ISETP.NE.AND P0, PT, R5, RZ, PT ;  /* 0x000000ff0500720c */ /* 0x001fc60003f05270 */
[----:B------:R-:W-:-:S10]  /*0220*/  USEL UR13, UR13, 0x2, UP1 ;  /* 0x000000020d0d7887 */ /* 0x000fd40008800000 */
[----:B------:R-:W-:Y:S05]  /*0230*/  @P0 BRA `(.L_x_2) ;  /* 0x0000000000600947 */ /* 0x000fea0003800000 */
[----:B------:R-:W0:Y:S01]  /*0240*/  S2UR UR7, SR_CgaCtaId ;  /* 0x00000000000779c3 */ /* 0x000e220000008800 */
[----:B------:R-:W-:Y:S01]  /*0250*/  UMOV UR4, 0x400 ;  /* 0x0000040000047882 */ /* 0x000fe20000000000 */
[----:B------:R-:W-:Y:S01]  /*0260*/  UMOV UR5, 0x1 ;  /* 0x0000000100057882 */ /* 0x000fe20000000000 */
[----:B------:R-:W-:Y:S01]  /*0270*/  UMOV UR8, 0x80 ;  /* 0x0000008000087882 */ /* 0x000fe20000000000 */
[----:B------:R-:W-:Y:S01]  /*0280*/  ELECT P0, URZ, PT ;  /* 0x00000000003f782f */ /* 0x000fe20003800000 */
[----:B------:R-:W-:-:S04]  /*0290*/  UIADD3 UR8, -UR8, 0x100000, URZ ;  /* 0x0010000008087890 */ /* 0x000fc8000fffe13f */
[----:B------:R-:W-:Y:S02]  /*02a0*/  USHF.L.U32 UR9, UR8, 0xb, URZ ;  /* 0x0000000b08097899 */ /* 0x000fe4000800063f */
[----:B------:R-:W-:Y:S02]  /*02b0*/  USHF.L.U32 UR8, UR8, 0x1, URZ ;  /* 0x0000000108087899 */ /* 0x000fe4000800063f */
[----:B0-----:R-:W-:Y:S02]  /*02c0*/  ULEA UR7, UR7, UR4, 0x18 ;  /* 0x0000000407077291 */ /* 0x001fe4000f8ec03f */
[----:B------:R-:W-:-:S04]  /*02d0*/  UIADD3 UR4, -UR5, 0x100000, URZ ;  /* 0x0010000005047890 */ /* 0x000fc8000fffe13f */
[----:B------:R-:W-:Y:S02]  /*02e0*/  USHF.L.U32 UR5, UR4, 0xb, URZ ;  /* 0x0000000b04057899 */ /* 0x000fe4000800063f */
[----:B------:R-:W-:Y:S01]  /*02f0*/  USHF.L.U32 UR4, UR4, 0x1, URZ ;  /* 0x0000000104047899 */ /* 0x000fe2000800063f */
[----:B------:R-:W0:Y:S11]  /*0300*/  FENCE.VIEW.ASYNC.S ;  /* 0x00000000000073c6 */ /* 0x000e360000000000 */
[----:B0-----:R0:W1:Y:S01]  /*0310*/  SYNCS.EXCH.64 URZ, [UR7], UR4 ;  /* 0x00000004073f75b2 */ /* 0x0010620008000100 */
[----:B------:R0:W2:Y:S01]  /*0320*/  SYNCS.EXCH.64 URZ, [UR7+0x28], UR8 ;  /* 0x00002808073f75b2 */ /* 0x0000a20008000100 */
[----:B------:R0:W3:Y:S01]  /*0330*/  SYNCS.EXCH.64 URZ, [UR7+0x8], UR4 ;  /* 0x00000804073f75b2 */ /* 0x0000e20008000100 */
[----:B------:R0:W4:Y:S01]  /*0340*/  SYNCS.EXCH.64 URZ, [UR7+0x30], UR8 ;  /* 0x00003008073f75b2 */ /* 0x0001220008000100 */
[----:B------:R0:W0:Y:S01]  /*0350*/  SYNCS.EXCH.64 URZ, [UR7+0x10], UR4 ;  /* 0x00001004073f75b2 */ /* 0x0000220008000100 */
[----:B------:R0:W0:Y:S01]  /*0360*/  SYNCS.EXCH.64 URZ, [UR7+0x38], UR8 ;  /* 0x00003808073f75b2 */ /* 0x0000220008000100 */
[----:B------:R0:W0:Y:S01]  /*0370*/  SYNCS.EXCH.64 URZ, [UR7+0x18], UR4 ;  /* 0x00001804073f75b2 */ /* 0x0000220008000100 */
[----:B------:R0:W0:Y:S01]  /*0380*/  SYNCS.EXCH.64 URZ, [UR7+0x40], UR8 ;  /* 0x00004008073f75b2 */ /* 0x0000220008000100 */
[----:B------:R0:W0:Y:S01]  /*0390*/  SYNCS.EXCH.64 URZ, [UR7+0x20], UR4 ;  /* 0x00002004073f75b2 */ /* 0x0000220008000100 */
[----:B------:R0:W0:Y:S01]  /*03a0*/  SYNCS.EXCH.64 URZ, [UR7+0x48], UR8 ;  /* 0x00004808073f75b2 */ /* 0x0000220008000100 */
[----:B------:R-:W-:Y:S01]  /*03b0*/  NOP ;  /* 0x0000000000007918 */ /* 0x000fe20000000000 */
.L_x_2:
[----:B------:R-:W5:Y:S01]  /*03c0*/  SHFL.IDX PT, R5, R0, RZ, 0x1f ;  /* 0x00001fff00057589 */ /* 0x000f6200000e0000 */
[----:B------:R-:W-:Y:S01]  /*03d0*/  ELECT P0, URZ, PT ;  /* 0x00000000003f782f */ /* 0x000fe20003800000 */
[----:B------:R-:W-:Y:S01]  /*03e0*/  NOP ;  /* 0x0000000000007918 */ /* 0x000fe20000000000 */
[----:B------:R-:W-:Y:S01]  /*03f0*/  ELECT P1, URZ, PT ;  /* 0x00000000003f782f */ /* 0x000fe20003820000 */
[----:B------:R-:W1:Y:S01]  /*0400*/  SHFL.IDX PT, R4, R0, RZ, 0x1f ;  /* 0x00001fff00047589 */ /* 0x000e6200000e0000 */
[----:B0-----:R-:W-:Y:S01]  /*0410*/  UMOV UR4, 0x20 ;  /* 0x0000002000047882 */ /* 0x001fe20000000000 */
[----:B------:R-:W-:Y:S01]  /*0420*/  UMOV UR9, 0x80 ;  /* 0x0000008000097882 */ /* 0x000fe20000000000 */
[----:B------:R-:W-:Y:S01]  /*0430*/  NOP ;  /* 0x0000000000007918 */ /* 0x000fe20000000000 */
[----:B------:R0:W2:Y:S01]  /*0440*/  SHFL.IDX PT, R0, R3, RZ, 0x1f ;  /* 0x00001fff03007589 */ /* 0x0000a200000e0000 */
[----:B------:R-:W-:Y:S01]  /*0450*/  ULDC.64 UR22, c[0x0][0x208] ;  /* 0x0000820000167ab9 */ /* 0x000fe20000000a00 */
[----:B0-----:R-:W-:-:S04]  /*0460*/  SHF.R.S32.HI R3, RZ, 0x1f, R2 ;  /* 0x0000001fff037819 */ /* 0x001fc80000011402 */
[----:B------:R-:W-:Y:S02]  /*0470*/  LEA.HI R3, R3, R2, RZ, 0x7 ;  /* 0x0000000203037211 */ /* 0x000fe400078f38ff */
[----:B-----5:R-:W-:Y:S02]  /*0480*/  ISETP.NE.OR P0, PT, R5, RZ, !P0 ;  /* 0x000000ff0500720c */ /* 0x020fe40004705670 */
[----:B------:R-:W-:Y:S02]  /*0490*/  LOP3.LUT R3, R3, 0xffffff80, RZ, 0xc0, !PT ;  /* 0xffffff8003037812 */ /* 0x000fe400078ec0ff */
[----:B-1----:R-:W-:-:S03]  /*04a0*/  ISETP.NE.OR P1, PT, R4, RZ, !P1 ;  /* 0x000000ff0400720c */ /* 0x002fc60004f25670 */
[----:B------:R-:W-:Y:S01]  /*04b0*/  IMAD.IADD R3, R2, 0x1, -R3 ;  /* 0x0000000102037824 */ /* 0x000fe200078e0a03 */
[----:B--2---:R-:W-:-:S05]  /*04c0*/  R2UR UR17, R0 ;  /* 0x00000000001172ca */ /* 0x004fca00000e0000 */
[----:B------:R-:W-:-:S04]  /*04d0*/  VOTEU.ALL UP0, P0 ;  /* 0x00000000003f7886 */ /* 0x000fc80000000000 */
[----:B------:R-:W-:Y:S01]  /*04e0*/  VOTEU.ALL UP1, P1 ;  /* 0x00000000003f7886 */ /* 0x000fe20000820000 */
[----:B------:R-:W0:Y:S01]  /*04f0*/  @!UP0 S2UR UR8, SR_CgaCtaId ;  /* 0x00000000000889c3 */ /* 0x000e220000008800 */
[----:B------:R-:W-:Y:S01]  /*0500*/  @!UP0 UMOV UR7, 0x400 ;  /* 0x0000040000078882 */ /* 0x000fe20000000000 */
[----:B------:R-:W-:-:S04]  /*0510*/  @!UP0 UIADD3 UR4, -UR4, 0x100000, URZ ;  /* 0x0010000004048890 */ /* 0x000fc8000fffe13f */
[----:B------:R-:W-:Y:S02]  /*0520*/  @!UP0 USHF.L.U32 UR5, UR4, 0xb, URZ ;  /* 0x0000000b04058899 */ /* 0x000fe4000800063f */
[----:B------:R-:W-:Y:S01]  /*0530*/  @!UP0 USHF.L.U32 UR4, UR4, 0x1, URZ ;  /* 0x0000000104048899 */ /* 0x000fe2000800063f */
[----:B------:R-:W-:Y:S01]  /*0540*/  @!UP1 UMOV UR10, 0x400 ;  /* 0x00000400000a9882 */ /* 0x000fe20000000000 */
[----:B------:R-:W-:Y:S01]  /*0550*/  VOTEU.ALL UP2, P1 ;  /* 0x00000000003f7886 */ /* 0x000fe20000840000 */
[----:B------:R-:W-:Y:S01]  /*0560*/  VOTEU.ALL UP3, P1 ;  /* 0x00000000003f7886 */ /* 0x000fe20000860000 */
[----:B------:R-:W-:Y:S01]  /*0570*/  VOTEU.ALL UP4, P1 ;  /* 0x00000000003f7886 */ /* 0x000fe20000880000 */
[----:B------:R-:W1:Y:S01]  /*0580*/  @!UP1 S2UR UR11, SR_CgaCtaId ;  /* 0x00000000000b99c3 */ /* 0x000e620000008800 */
[----:B------:R-:W-:Y:S01]  /*0590*/  VOTEU.ALL UP5, P1 ;  /* 0x00000000003f7886 */ /* 0x000fe200008a0000 */
[----:B------:R-:W-:Y:S01]  /*05a0*/  ISETP.NE.AND P1, PT, RZ, UR14, PT ;  /* 0x0000000eff007c0c */ /* 0x000fe2000bf25270 */
[----:B0-----:R-:W-:-:S02]  /*05b0*/  @!UP0 ULEA UR7, UR8, UR7, 0x18 ;  /* 0x0000000708078291 */ /* 0x001fc4000f8ec03f */
[----:B------:R-:W-:-:S04]  /*05c0*/  @!UP1 UIADD3 UR8, -UR9, 0x100000, URZ ;  /* 0x0010000009089890 */ /* 0x000fc8000fffe13f */
[----:B------:R-:W-:Y:S02]  /*05d0*/  @!UP1 USHF.L.U32 UR9, UR8, 0xb, URZ ;  /* 0x0000000b08099899 */ /* 0x000fe4000800063f */
[----:B------:R-:W-:Y:S01]  /*05e0*/  @!UP1 USHF.L.U32 UR8, UR8, 0x1, URZ ;  /* 0x0000000108089899 */ /* 0x000fe2000800063f */
[----:B------:R-:W-:Y:S01]  /*05f0*/  VOTEU.ALL UP0, P0 ;  /* 0x00000000003f7886 */ /* 0x000fe20000000000 */
[----:B-1----:R-:W-:Y:S01]  /*0600*/  @!UP1 ULEA UR10, UR11, UR10, 0x18 ;  /* 0x0000000a0b0a9291 */ /* 0x002fe2000f8ec03f */
[----:B------:R-:W-:Y:S01]  /*0610*/  VOTEU.ALL UP1, P0 ;  /* 0x00000000003f7886 */ /* 0x000fe20000020000 */
[----:B------:R-:W0:Y:S02]  /*0620*/  FENCE.VIEW.ASYNC.S ;  /* 0x00000000000073c6 */ /* 0x000e240000000000 */
[----:B0-----:R-:W3:Y:S02]  /*0630*/  @!UP0 SYNCS.EXCH.64 URZ, [UR7+0x80], UR4 ;  /* 0x00008004073f85b2 */ /* 0x001ee40008000100 */
[----:B------:R0:W3:Y:S01]  /*0640*/  @!UP1 SYNCS.EXCH.64 URZ, [UR7+0x88], UR4 ;  /* 0x00008804073f95b2 */ /* 0x0000e20008000100 */
[----:B------:R-:W-:Y:S01]  /*0650*/  NOP ;  /* 0x0000000000007918 */ /* 0x000fe20000000000 */
[----:B0-----:R-:W-:-:S02]  /*0660*/  ULDC.64 UR4, c[0x0][0x598] ;  /* 0x0001660000047ab9 */ /* 0x001fc40000000a00 */
[----:B------:R-:W-:Y:S02]  /*0670*/  ISETP.NE.U32.AND P0, PT, RZ, UR4, PT ;  /* 0x00000004ff007c0c */ /* 0x000fe4000bf05070 */
[----:B------:R0:W3:Y:S02]  /*0680*/  @!UP2 SYNCS.EXCH.64 URZ, [UR10+0x60], UR8 ;  /* 0x000060080a3fa5b2 */ /* 0x0000e40008000100 */
[----:B------:R-:W-:Y:S01]  /*0690*/  ISETP.NE.AND.EX P0, PT, RZ, UR5, PT, P0 ;  /* 0x00000005ff007c0c */ /* 0x000fe2000bf05300 */
[----:B------:R0:W3:Y:S01]  /*06a0*/  @!UP3 SYNCS.EXCH.64 URZ, [UR10+0x68], UR8 ;  /* 0x000068080a3fb5b2 */ /* 0x0000e20008000100 */
[----:B------:R0:W3:Y:S01]  /*06b0*/  @!UP4 SYNCS.EXCH.64 URZ, [UR10+0x70], UR8 ;  /* 0x000070080a3fc5b2 */ /* 0x0000e20008000100 */
[----:B------:R0:W3:Y:S01]  /*06c0*/  @!UP5 SYNCS.EXCH.64 URZ, [UR10+0x78], UR8 ;  /* 0x000078080a3fd5b2 */ /* 0x0000e20008000100 */
[----:B------:R-:W-:Y:S01]  /*06d0*/  NOP ;  /* 0x0000000000007918 */ /* 0x000fe20000000000 */
[----:B---34-:R-:W-:Y:S08]  /*06e0*/  BAR.SYNC.DEFER_BLOCKING 0x0 ;  /* 0x0000000000007b1d */ /* 0x018ff00000010000 */
[----:B0-----:R-:W-:Y:S05]  /*06f0*/  @!P0 BRA `(.L_x_3) ;  /* 0x0000000000208947 */ /* 0x001fea0003800000 */
[----:B------:R-:W0:Y:S02]  /*0700*/  LDC.64 R4, c[0x0][0x598] ;  /* 0x00016600ff047b82 */ /* 0x000e240000000a00 */
[----:B0-----:R-:W2:Y:S02]  /*0710*/  LDG.E.64 R4, desc[UR22][R4.64] ;  /* 0x0000001604047981 */ /* 0x001ea4000c1e1b00 */
[----:B--2---:R-:W-:-:S04]  /*0720*/  ISETP.NE.U32.AND P0, PT, R4, RZ, PT ;  /* 0x000000ff0400720c */ /* 0x004fc80003f05070 */
[----:B------:R-:W-:-:S13]  /*0730*/  ISETP.NE.AND.EX P0, PT, R5, RZ, PT, P0 ;  /* 0x000000ff0500720c */ /* 0x000fda0003f05300 */
[----:B------:R-:W-:Y:S05]  /*0740*/  @!P0 BRA `(.L_x_3) ;  /* 0x00000000000c8947 */ /* 0x000fea0003800000 */
[----:B------:R-:W2:Y:S02]  /*0750*/  LD.E R4, desc[UR22][R4.64] ;  /* 0x0000001604047980 */ /* 0x000ea4000c101900 */
[----:B--2---:R-:W-:Y:S01]  /*0760*/  R2UR UR24, R4 ;  /* 0x00000000041872ca */ /* 0x004fe200000e0000 */
[----:B------:R-:W-:-:S14]  /*0770*/  BRA `(.L_x_4) ;  /* 0x0000000000247947 */ /* 0x000fdc0003800000 */
.L_x_3:
[----:B------:R-:W-:Y:S02]  /*0780*/  ULDC.64 UR4, c[0x0][0x588] ;  /* 0x0001620000047ab9 */ /* 0x000fe40000000a00 */
[----:B------:R-:W-:-:S04]  /*0790*/  ISETP.NE.U32.AND P0, PT, RZ, UR4, PT ;  /* 0x00000004ff007c0c */ /* 0x000fc8000bf05070 */
[----:B------:R-:W-:-:S13]  /*07a0*/  ISETP.NE.AND.EX P0, PT, RZ, UR5, PT, P0 ;  /* 0x00000005ff007c0c */ /* 0x000fda000bf05300 */
[----:B------:R-:W-:Y:S05]  /*07b0*/  @!P0 BRA `(.L_x_5) ;  /* 0x0000000000108947 */ /* 0x000fea0003800000 */
[----:B------:R-:W0:Y:S02]  /*07c0*/  LDC.64 R4, c[0x0][0x588] ;  /* 0x00016200ff047b82 */ /* 0x000e240000000a00 */
[----:B0-----:R-:W2:Y:S02]  /*07d0*/  LDG.E R4, desc[UR22][R4.64] ;  /* 0x0000001604047981 */ /* 0x001ea4000c1e1900 */
[----:B--2---:R-:W-:Y:S01]  /*07e0*/  R2UR UR24, R4 ;  /* 0x00000000041872ca */ /* 0x004fe200000e0000 */
[----:B------:R-:W-:-:S14]  /*07f0*/  BRA `(.L_x_4) ;  /* 0x0000000000047947 */ /* 0x000fdc0003800000 */
.L_x_5:
[----:B------:R-:W-:-:S05]  /*0800*/  ULDC UR24, c[0x0][0x580] ;  /* 0x0001600000187ab9 */ /* 0x000fca0000000800 */
.L_x_4:
[----:B------:R-:W-:Y:S02]  /*0810*/  ULDC.64 UR4, c[0x0][0x5a0] ;  /* 0x0001680000047ab9 */ /* 0x000fe40000000a00 */
[----:B------:R-:W-:-:S04]  /*0820*/  ISETP.NE.U32.AND P0, PT, RZ, UR4, PT ;  /* 0x00000004ff007c0c */ /* 0x000fc8000bf05070 */
[----:B------:R-:W-:-:S13]  /*0830*/  ISETP.NE.AND.EX P0, PT, RZ, UR5, PT, P0 ;  /* 0x00000005ff007c0c */ /* 0x000fda000bf05300 */
[----:B------:R-:W-:Y:S05]  /*0840*/  @!P0 BRA `(.L_x_6) ;  /* 0x0000000000208947 */ /* 0x000fea0003800000 */
        /* <DEDUP_REMOVED lines=8> */
.L_x_6:
        /* <DEDUP_REMOVED lines=8> */
.L_x_8:
[----:B------:R-:W-:-:S05]  /*0950*/  ULDC UR25, c[0x0][0x584] ;  /* 0x0001610000197ab9 */ /* 0x000fca0000000800 */
.L_x_7:
[----:B------:R-:W0:Y:S01]  /*0960*/  LDC R0, c[0x0][0x65c] ;  /* 0x00019700ff007b82 */ /* 0x000e220000000800 */
[----:B------:R-:W1:Y:S01]  /*0970*/  S2R R12, SR_CTAID.Y ;  /* 0x00000000000c7919 */ /* 0x000e620000002600 */
[----:B------:R-:W-:Y:S01]  /*0980*/  IMAD.MOV.U32 R5, RZ, RZ, RZ ;  /* 0x000000ffff057224 */ /* 0x000fe200078e00ff */
[----:B------:R-:W-:Y:S01]  /*0990*/  UISETP.NE.AND UP0, UPT, UR14, 0x2, UPT ;  /* 0x000000020e00788c */ /* 0x000fe2000bf05270 */
[----:B------:R-:W2:Y:S01]  /*09a0*/  S2R R4, SR_CTAID.X ;  /* 0x0000000000047919 */ /* 0x000ea20000002500 */
[----:B------:R-:W-:Y:S01]  /*09b0*/  ULDC UR7, c[0x0][0x28c] ;  /* 0x0000a30000077ab9 */ /* 0x000fe20000000800 */
[----:B------:R-:W-:Y:S01]  /*09c0*/  UMOV UR5, URZ ;  /* 0x0000003f00057c82 */ /* 0x000fe20008000000 */
[----:B------:R-:W-:Y:S02]  /*09d0*/  UIADD3 UR7, UR7, 0x3f, URZ ;  /* 0x0000003f07077890 */ /* 0x000fe4000fffe03f */
[----:B------:R-:W-:Y:S01]  /*09e0*/  PLOP3.LUT P0, PT, PT, PT, UP0, 0x80, 0x0 ;  /* 0x000000000000781c */ /* 0x000fe20003f0f008 */
[----:B------:R-:W-:Y:S01]  /*09f0*/  UMOV UR4, URZ ;  /* 0x0000003f00047c82 */ /* 0x000fe20008000000 */
[----:B------:R-:W-:Y:S01]  /*0a00*/  ULDC.64 UR18, c[0x0][0x650] ;  /* 0x0001940000127ab9 */ /* 0x000fe20000000a00 */
[----:B------:R-:W-:-:S04]  /*0a10*/  USHF.R.S32.HI UR10, URZ, 0x1f, UR7 ;  /* 0x0000001f3f0a7899 */ /* 0x000fc80008011407 */
[----:B------:R-:W-:-:S04]  /*0a20*/  ULEA.HI UR10, UR10, UR7, URZ, 0x6 ;  /* 0x000000070a0a7291 */ /* 0x000fc8000f8f303f */
[----:B------:R-:W-:Y:S01]  /*0a30*/  USHF.R.S32.HI UR14, URZ, 0x6, UR10 ;  /* 0x000000063f0e7899 */ /* 0x000fe2000801140a */
[----:B0-----:R-:W-:-:S13]  /*0a40*/  ISETP.NE.AND P2, PT, R0, 0x1, PT ;  /* 0x000000010000780c */ /* 0x001fda0003f45270 */
[----:B------:R-:W2:Y:S01]  /*0a50*/  @P2 LDC R9, c[0x0][0x10] ;  /* 0x00000400ff092b82 */ /* 0x000ea20000000800 */
[----:B-1----:R-:W-:Y:S02]  /*0a60*/  @P2 IMAD.MOV.U32 R6, RZ, RZ, R12 ;  /* 0x000000ffff062224 */ /* 0x002fe400078e000c */
[----:B------:R-:W-:-:S05]  /*0a70*/  @P2 IMAD.MOV.U32 R7, RZ, RZ, RZ ;  /* 0x000000ffff072224 */ /* 0x000fca00078e00ff */
[----:B------:R-:W0:Y:S01]  /*0a80*/  @!P2 LDC R11, c[0x0][0xc] ;  /* 0x00000300ff0bab82 */ /* 0x000e220000000800 */
[----:B------:R-:W-:Y:S01]  /*0a90*/  ULDC UR8, c[0x0][0xc] ;  /* 0x0000030000087ab9 */ /* 0x000fe20000000800 */
[----:B------:R-:W-:Y:S01]  /*0aa0*/  ULDC UR9, c[0x0][0x10] ;  /* 0x0000040000097ab9 */ /* 0x000fe20000000800 */
[----:B------:R-:W-:Y:S01]  /*0ab0*/  ULDC UR7, c[0x0][0x14] ;  /* 0x0000050000077ab9 */ /* 0x000fe20000000800 */
[----:B------:R-:W-:-:S04]  /*0ac0*/  UIMAD.WIDE.U32 UR8, UR8, UR9, URZ ;  /* 0x00000009080872a5 */ /* 0x000fc8000f8e003f */
[----:B------:R-:W-:Y:S02]  /*0ad0*/  UIMAD.WIDE.U32 UR20, UR8, UR7, URZ ;  /* 0x00000007081472a5 */ /* 0x000fe4000f8e003f */
[----:B------:R-:W-:-:S04]  /*0ae0*/  UIMAD UR15, UR9, UR7, URZ ;  /* 0x00000007090f72a4 */ /* 0x000fc8000f8e023f */
[----:B------:R-:W-:Y:S01]  /*0af0*/  UIADD3 UR15, UR21, UR15, URZ ;  /* 0x0000000f150f7290 */ /* 0x000fe2000fffe03f */
[----:B--2---:R-:W-:-:S04]  /*0b00*/  @P2 IMAD.WIDE.U32 R8, R4, R9, R6 ;  /* 0x0000000904082225 */ /* 0x004fc800078e0006 */
[----:B------:R-:W-:Y:S02]  /*0b10*/  @P2 IMAD.MOV.U32 R13, RZ, RZ, R8 ;  /* 0x000000ffff0d2224 */ /* 0x000fe400078e0008 */
[----:B0-----:R-:W-:-:S04]  /*0b20*/  @!P2 IMAD.WIDE.U32 R6, R11, R12, R4 ;  /* 0x0000000c0b06a225 */ /* 0x001fc800078e0004 */
[----:B------:R-:W-:Y:S02]  /*0b30*/  @P2 IMAD.MOV.U32 R11, RZ, RZ, RZ ;  /* 0x000000ffff0b2224 */ /* 0x000fe400078e00ff */
[----:B------:R-:W-:Y:S02]  /*0b40*/  @!P2 IMAD.MOV.U32 R13, RZ, RZ, R6 ;  /* 0x000000ffff0da224 */ /* 0x000fe400078e0006 */
[----:B------:R-:W-:Y:S02]  /*0b50*/  @P2 IMAD.IADD R10, R9, 0x1, R11 ;  /* 0x00000001090a2824 */ /* 0x000fe400078e020b */
[----:B------:R-:W-:Y:S01]  /*0b60*/  @!P2 IMAD.MOV.U32 R10, RZ, RZ, R7 ;  /* 0x000000ffff0aa224 */ /* 0x000fe200078e0007 */
[----:B------:R0:W-:Y:S01]  /*0b70*/  STL [R1+0x7c], R13 ;  /* 0x00007c0d01007387 */ /* 0x0001e20000100800 */
[----:B------:R-:W-:Y:S02]  /*0b80*/  IMAD.MOV.U32 R18, RZ, RZ, R13 ;  /* 0x000000ffff127224 */ /* 0x000fe400078e000d */
[----:B------:R-:W-:Y:S01]  /*0b90*/  IMAD.MOV.U32 R19, RZ, RZ, R10 ;  /* 0x000000ffff137224 */ /* 0x000fe200078e000a */
[----:B------:R0:W-:Y:S01]  /*0ba0*/  STL [R1+0x78], R10 ;  /* 0x0000780a01007387 */ /* 0x0001e20000100800 */
[----:B------:R-:W-:Y:S05]  /*0bb0*/  @P0 BRA `(.L_x_9) ;  /* 0x0000000000280947 */ /* 0x000fea0003800000 */
[----:B------:R-:W-:Y:S01]  /*0bc0*/  IADD3 R18, P0, R18, UR20, RZ ;  /* 0x0000001412127c10 */ /* 0x000fe2000ff1e0ff */
[----:B------:R-:W-:Y:S02]  /*0bd0*/  UISETP.GE.U32.AND UP0, UPT, UR14, 0x5, UPT ;  /* 0x000000050e00788c */ /* 0x000fe4000bf06070 */
[----:B------:R-:W-:Y:S01]  /*0be0*/  UIMAD.WIDE.U32 UR4, UR14, -0x33333333, URZ ;  /* 0xcccccccd0e0478a5 */ /* 0x000fe2000f8e003f */
[----:B------:R-:W-:Y:S01]  /*0bf0*/  IADD3.X R19, R19, UR15, RZ, P0, !PT ;  /* 0x0000000f13137c10 */ /* 0x000fe200087fe4ff */
[----:B------:R1:W-:Y:S02]  /*0c00*/  STL [R1+0x7c], R18 ;  /* 0x00007c1201007387 */ /* 0x0003e40000100800 */
[----:B------:R-:W-:Y:S02]  /*0c10*/  USHF.R.U32.HI UR5, URZ, 0x2, UR5 ;  /* 0x000000023f057899 */ /* 0x000fe40008011605 */
[----:B------:R1:W-:Y:S01]  /*0c20*/  STL [R1+0x78], R19 ;  /* 0x0000781301007387 */ /* 0x0003e20000100800 */
[----:B------:R-:W-:-:S02]  /*0c30*/  UMOV UR4, URZ ;  /* 0x0000003f00047c82 */ /* 0x000fc40008000000 */
[----:B------:R-:W-:Y:S02]  /*0c40*/  @UP0 ULOP3.LUT UR4, UR5, 0x1, URZ, 0xc0, !UPT ;  /* 0x0000000105040892 */ /* 0x000fe4000f8ec03f */
[----:B------:R-:W-:-:S12]  /*0c50*/  UIMAD UR5, UR5, -0x5, UR14 ;  /* 0xfffffffb050578a4 */ /* 0x000fd8000f8e020e */
.L_x_9:
[----:B------:R-:W-:Y:S01]  /*0c60*/  IMAD.MOV.U32 R8, RZ, RZ, -0x1 ;  /* 0xffffffffff087424 */ /* 0x000fe200078e00ff */
[----:B------:R-:W-:Y:S01]  /*0c70*/  ISETP.GE.U32.AND P0, PT, R18, UR18, PT ;  /* 0x0000001212007c0c */ /* 0x000fe2000bf06070 */
[----:B------:R-:W-:Y:S01]  /*0c80*/  IMAD.MOV.U32 R6, RZ, RZ, -0x1 ;  /* 0xffffffffff067424 */ /* 0x000fe200078e00ff */
[----:B------:R-:W-:Y:S01]  /*0c90*/  PRMT R0, RZ, 0x7610, R0 ;  /* 0x00007610ff007816 */ /* 0x000fe20000000000 */
[----:B------:R-:W-:Y:S01]  /*0ca0*/  IMAD.MOV.U32 R7, RZ, RZ, -0x1 ;  /* 0xffffffffff077424 */ /* 0x000fe200078e00ff */
[----:B------:R2:W-:Y:S01]  /*0cb0*/  STL [R1+0x80], R8 ;  /* 0x0000800801007387 */ /* 0x0005e20000100800 */
[----:B------:R-:W-:-:S03]  /*0cc0*/  ISETP.GE.U32.AND.EX P0, PT, R19, UR19, PT, P0 ;  /* 0x0000001313007c0c */ /* 0x000fc6000bf06100 */
[----:B------:R2:W-:Y:S04]  /*0cd0*/  STL [R1+0x74], R6 ;  /* 0x0000740601007387 */ /* 0x0005e80000100800 */
[----:B------:R2:W-:Y:S06]  /*0ce0*/  STL [R1+0x84], R7 ;  /* 0x0000840701007387 */ /* 0x0005ec0000100800 */
[----:B------:R-:W-:Y:S05]  /*0cf0*/  @P0 BRA `(.L_x_10) ;  /* 0x0000000400680947 */ /* 0x000fea0003800000 */
[----:B------:R-:W3:Y:S01]  /*0d00*/  LDC.64 R14, c[0x0][0x628] ;  /* 0x00018a00ff0e7b82 */ /* 0x000ee20000000a00 */
[----:B--2---:R-:W-:Y:S02]  /*0d10*/  IMAD.MOV.U32 R6, RZ, RZ, R18 ;  /* 0x000000ffff067224 */ /* 0x004fe400078e0012 */
[----:B------:R-:W-:-:S05]  /*0d20*/  IMAD.MOV.U32 R7, RZ, RZ, R19 ;  /* 0x000000ffff077224 */ /* 0x000fca00078e0013 */
[----:B------:R-:W2:Y:S08]  /*0d30*/  LDC R0, c[0x0][0x630] ;  /* 0x00018c00ff007b82 */ /* 0x000eb00000000800 */
[----:B------:R-:W4:Y:S01]  /*0d40*/  LDC.64 R16, c[0x0][0x620] ;  /* 0x00018800ff107b82 */ /* 0x000f220000000a00 */
[----:B---3--:R-:W-:-:S04]  /*0d50*/  ISETP.NE.U32.AND P0, PT, R14, RZ, PT ;  /* 0x000000ff0e00720c */ /* 0x008fc80003f05070 */
[----:B------:R-:W-:-:S13]  /*0d60*/  ISETP.NE.AND.EX P0, PT, R15, RZ, PT, P0 ;  /* 0x000000ff0f00720c */ /* 0x000fda0003f05300 */
[----:B--2-4-:R-:W-:Y:S05]  /*0d70*/  @!P0 BRA `(.L_x_11) ;  /* 0x0000000000288947 */ /* 0x014fea0003800000 */
[----:B------:R-:W2:Y:S02]  /*0d80*/  LDC R11, c[0x0][0x634] ;  /* 0x00018d00ff0b7b82 */ /* 0x000ea40000000800 */
[----:B--2---:R-:W-:-:S05]  /*0d90*/  IADD3 R11, P0, R18, R11, RZ ;  /* 0x0000000b120b7210 */ /* 0x004fca0007f1e0ff */
[----:B0-----:R-:W-:-:S04]  /*0da0*/  IMAD.X R13, RZ, RZ, R19, P0 ;  /* 0x000000ffff0d7224 */ /* 0x001fc800000e0613 */
[----:B------:R-:W-:-:S04]  /*0db0*/  IMAD.WIDE.U32 R6, R13, R14, RZ ;  /* 0x0000000e0d067225 */ /* 0x000fc800078e00ff */
[----:B------:R-:W-:-:S04]  /*0dc0*/  IMAD.WIDE.U32 R8, P0, R11, R15, R6 ;  /* 0x0000000f0b087225 */ /* 0x000fc80007800006 */
[----:B------:R-:W-:-:S04]  /*0dd0*/  IMAD.WIDE.U32 R6, R11, R14, RZ ;  /* 0x0000000e0b067225 */ /* 0x000fc800078e00ff */
[----:B------:R-:W-:Y:S01]  /*0de0*/  IMAD.X R11, RZ, RZ, RZ, P0 ;  /* 0x000000ffff0b7224 */ /* 0x000fe200000e06ff */
[----:B------:R-:W-:Y:S01]  /*0df0*/  IADD3 RZ, P0, R7, R8, RZ ;  /* 0x0000000807ff7210 */ /* 0x000fe20007f1e0ff */
[----:B------:R-:W-:-:S04]  /*0e00*/  IMAD.MOV.U32 R10, RZ, RZ, R9 ;  /* 0x000000ffff0a7224 */ /* 0x000fc800078e0009 */
[----:B------:R-:W-:-:S08]  /*0e10*/  IMAD.WIDE.U32.X R6, R13, R15, R10, P0 ;  /* 0x0000000f0d067225 */ /* 0x000fd000000e040a */
.L_x_11:
[-CC-:B------:R-:W-:Y:S01]  /*0e20*/  SHF.R.U64 R25, R6, R0.reuse, R7.reuse ;  /* 0x0000000006197219 */ /* 0x180fe20000001207 */
[----:B0-----:R-:W0:Y:S01]  /*0e30*/  LDC R10, c[0x0][0x618] ;  /* 0x00018600ff0a7b82 */ /* 0x001e220000000800 */
[----:B------:R-:W-:Y:S01]  /*0e40*/  SHF.R.U32.HI R5, RZ, R0, R7 ;  /* 0x00000000ff057219 */ /* 0x000fe20000011607 */
[----:B------:R-:W-:Y:S01]  /*0e50*/  IMAD.MOV.U32 R6, RZ, RZ, R18 ;  /* 0x000000ffff067224 */ /* 0x000fe200078e0012 */
[----:B------:R-:W-:Y:S01]  /*0e60*/  IADD3 R9, P0, RZ, -R25, RZ ;  /* 0x80000019ff097210 */ /* 0x000fe20007f1e0ff */
[----:B------:R-:W-:Y:S01]  /*0e70*/  IMAD.MOV.U32 R7, RZ, RZ, R19 ;  /* 0x000000ffff077224 */ /* 0x000fe200078e0013 */
[----:B------:R-:W-:Y:S01]  /*0e80*/  I2FP.F32.U32 R0, R4 ;  /* 0x0000000400007245 */ /* 0x000fe20000201000 */
[----:B------:R-:W-:Y:S02]  /*0e90*/  ULDC UR7, c[0x0][0x150] ;  /* 0x0000540000077ab9 */ /* 0x000fe40000000800 */
[----:B------:R-:W2:Y:S01]  /*0ea0*/  LDC.64 R22, c[0x0][0x640] ;  /* 0x00019000ff167b82 */ /* 0x000ea20000000a00 */
[----:B------:R-:W-:-:S02]  /*0eb0*/  IMAD.X R11, RZ, RZ, ~R5, P0 ;  /* 0x000000ffff0b7224 */ /* 0x000fc400000e0e05 */
[----:B------:R-:W-:Y:S01]  /*0ec0*/  FMUL R0, R0, UR7 ;  /* 0x0000000700007c20 */ /* 0x000fe20008400000 */
[----:B------:R-:W-:Y:S01]  /*0ed0*/  IMAD.WIDE.U32 R6, R9, R16, R6 ;  /* 0x0000001009067225 */ /* 0x000fe200078e0006 */
[----:B------:R-:W-:-:S03]  /*0ee0*/  ULDC UR7, c[0x0][0x154] ;  /* 0x0000550000077ab9 */ /* 0x000fc60000000800 */
[----:B------:R-:W-:Y:S01]  /*0ef0*/  IMAD R8, R11, R16, RZ ;  /* 0x000000100b087224 */ /* 0x000fe200078e02ff */
[----:B------:R-:W3:Y:S01]  /*0f00*/  LDC R5, c[0x0][0x144] ;  /* 0x00005100ff057b82 */ /* 0x000ee20000000800 */
[----:B------:R-:W4:Y:S02]  /*0f10*/  F2I.U32.TRUNC.NTZ R0, R0 ;  /* 0x0000000000007305 */ /* 0x000f24000020f000 */
[----:B------:R-:W-:-:S04]  /*0f20*/  IMAD R9, R9, R17, R8 ;  /* 0x0000001109097224 */ /* 0x000fc800078e0208 */
[----:B------:R-:W-:Y:S01]  /*0f30*/  IMAD.IADD R7, R7, 0x1, R9 ;  /* 0x0000000107077824 */ /* 0x000fe200078e0209 */
[----:B------:R-:W5:Y:S01]  /*0f40*/  LDC R16, c[0x0][0x608] ;  /* 0x00018200ff107b82 */ /* 0x000f620000000800 */
[----:B------:R-:W-:-:S03]  /*0f50*/  IMAD.MOV.U32 R9, RZ, RZ, -0x1 ;  /* 0xffffffffff097424 */ /* 0x000fc600078e00ff */
[--C-:B0-----:R-:W-:Y:S02]  /*0f60*/  SHF.R.U64 R14, R6, R10, R7.reuse ;  /* 0x0000000a060e7219 */ /* 0x101fe40000001207 */
[----:B------:R-:W-:Y:S02]  /*0f70*/  I2FP.F32.U32 R6, R12 ;  /* 0x0000000c00067245 */ /* 0x000fe40000201000 */
[----:B------:R-:W0:Y:S01]  /*0f80*/  LDC R20, c[0x0][0x658] ;  /* 0x00019600ff147b82 */ /* 0x000e220000000800 */
[----:B--2---:R-:W-:Y:S01]  /*0f90*/  ISETP.NE.U32.AND P0, PT, R22, RZ, PT ;  /* 0x000000ff1600720c */ /* 0x004fe20003f05070 */
[----:B----4-:R-:W-:Y:S02]  /*0fa0*/  IMAD.MOV R8, RZ, RZ, -R0 ;  /* 0x000000ffff087224 */ /* 0x010fe400078e0a00 */
[----:B------:R-:W-:Y:S01]  /*0fb0*/  FMUL R6, R6, UR7 ;  /* 0x0000000706067c20 */ /* 0x000fe20008400000 */
[----:B------:R-:W-:Y:S02]  /*0fc0*/  SHF.R.U32.HI R7, RZ, R10, R7 ;  /* 0x0000000aff077219 */ /* 0x000fe40000011607 */
[----:B------:R-:W-:Y:S01]  /*0fd0*/  ISETP.NE.AND.EX P0, PT, R23, RZ, PT, P0 ;  /* 0x000000ff1700720c */ /* 0x000fe20003f05300 */
[----:B------:R2:W4:Y:S01]  /*0fe0*/  F2I.U32.TRUNC.NTZ R13, R6 ;  /* 0x00000006000d7305 */ /* 0x000522000020f000 */
[----:B------:R-:W2:Y:S01]  /*0ff0*/  LDC R15, c[0x0][0x148] ;  /* 0x00005200ff0f7b82 */ /* 0x000ea20000000800 */
[----:B---3--:R-:W-:-:S07]  /*1000*/  IMAD R0, R5, R8, R4 ;  /* 0x0000000805007224 */ /* 0x008fce00078e0204 */
[----:B-1----:R-:W1:Y:S01]  /*1010*/  LDC R18, c[0x0][0x600] ;  /* 0x00018000ff127b82 */ /* 0x002e620000000800 */
[-CC-:B-----5:R-:W-:Y:S02]  /*1020*/  SHF.R.U64 R26, R14, R16.reuse, R7.reuse ;  /* 0x000000100e1a7219 */ /* 0x1a0fe40000001207 */
[----:B------:R-:W-:Y:S01]  /*1030*/  SHF.R.U32.HI R5, RZ, R16, R7 ;  /* 0x00000010ff057219 */ /* 0x000fe20000011607 */
[----:B------:R-:W-:-:S04]  /*1040*/  IMAD.MOV.U32 R7, RZ, RZ, 0x1 ;  /* 0x00000001ff077424 */ /* 0x000fc800078e00ff */
[----:B------:R-:W3:Y:S01]  /*1050*/  LDC R19, c[0x0][0x648] ;  /* 0x00019200ff137b82 */ /* 0x000ee20000000800 */
[-C--:B0-----:R-:W-:Y:S02]  /*1060*/  SHF.L.U32 R4, R9, R20.reuse, RZ ;  /* 0x0000001409047219 */ /* 0x081fe400000006ff */
[--C-:B------:R-:W-:Y:S02]  /*1070*/  SHF.R.U64 R16, R26, R20, R5.reuse ;  /* 0x000000141a107219 */ /* 0x100fe40000001205 */
[----:B------:R-:W-:Y:S02]  /*1080*/  LOP3.LUT R11, RZ, R4, RZ, 0x33, !PT ;  /* 0x00000004ff0b7212 */ /* 0x000fe400078e33ff */
[-C--:B------:R-:W-:Y:S01]  /*1090*/  SHF.R.U32.HI R5, RZ, R20.reuse, R5 ;  /* 0x00000014ff057219 */ /* 0x080fe20000011605 */
[----:B------:R-:W0:Y:S01]  /*10a0*/  LDC R21, c[0x0][0x638] ;  /* 0x00018e00ff157b82 */ /* 0x000e220000000800 */
[----:B------:R-:W-:Y:S01]  /*10b0*/  SHF.L.U32 R10, R7, R20, RZ ;  /* 0x00000014070a7219 */ /* 0x000fe200000006ff */
[----:B------:R-:W-:-:S06]  /*10c0*/  IMAD.MOV.U32 R4, RZ, RZ, R16 ;  /* 0x000000ffff047224 */ /* 0x000fcc00078e0010 */
[----:B------:R-:W0:Y:S01]  /*10d0*/  LDC R24, c[0x0][0x610] ;  /* 0x00018400ff187b82 */ /* 0x000e220000000800 */
[----:B--2-4-:R-:W-:Y:S05]  /*10e0*/  @!P0 BRA `(.L_x_12) ;  /* 0x0000000000288947 */ /* 0x014fea0003800000 */
[----:B------:R-:W2:Y:S02]  /*10f0*/  LDC R9, c[0x0][0x64c] ;  /* 0x00019300ff097b82 */ /* 0x000ea40000000800 */
[----:B--2---:R-:W-:-:S05]  /*1100*/  IADD3 R9, P0, R16, R9, RZ ;  /* 0x0000000910097210 */ /* 0x004fca0007f1e0ff */
[----:B------:R-:W-:-:S04]  /*1110*/  IMAD.X R17, RZ, RZ, R5, P0 ;  /* 0x000000ffff117224 */ /* 0x000fc800000e0605 */
[----:B------:R-:W-:-:S04]  /*1120*/  IMAD.WIDE.U32 R4, R17, R22, RZ ;  /* 0x0000001611047225 */ /* 0x000fc800078e00ff */
[----:B------:R-:W-:-:S04]  /*1130*/  IMAD.WIDE.U32 R6, P0, R9, R23, R4 ;  /* 0x0000001709067225 */ /* 0x000fc80007800004 */
[----:B------:R-:W-:-:S04]  /*1140*/  IMAD.WIDE.U32 R4, R9, R22, RZ ;  /* 0x0000001609047225 */ /* 0x000fc800078e00ff */
[----:B------:R-:W-:Y:S01]  /*1150*/  IMAD.X R9, RZ, RZ, RZ, P0 ;  /* 0x000000ffff097224 */ /* 0x000fe200000e06ff */
[----:B------:R-:W-:Y:S01]  /*1160*/  IADD3 RZ, P0, R5, R6, RZ ;  /* 0x0000000605ff7210 */ /* 0x000fe20007f1e0ff */
[----:B------:R-:W-:-:S04]  /*1170*/  IMAD.MOV.U32 R8, RZ, RZ, R7 ;  /* 0x000000ffff087224 */ /* 0x000fc800078e0007 */
[----:B------:R-:W-:-:S08]  /*1180*/  IMAD.WIDE.U32.X R4, R17, R23, R8, P0 ;  /* 0x0000001711047225 */ /* 0x000fd000000e0408 */
.L_x_12:
[----:B---3--:R-:W-:Y:S01]  /*1190*/  SHF.R.U64 R4, R4, R19, R5 ;  /* 0x0000001304047219 */ /* 0x008fe20000001205 */
[----:B-1----:R-:W-:Y:S01]  /*11a0*/  VIADD R5, R18, 0xffffffff ;  /* 0xffffffff12057836 */ /* 0x002fe20000000000 */
[----:B------:R-:W-:Y:S01]  /*11b0*/  LOP3.LUT R11, R26, R11, RZ, 0xc0, !PT ;  /* 0x0000000b1a0b7212 */ /* 0x000fe200078ec0ff */
[----:B------:R-:W-:Y:S02]  /*11c0*/  IMAD.MOV R13, RZ, RZ, -R13 ;  /* 0x000000ffff0d7224 */ /* 0x000fe400078e0a0d */
[----:B------:R-:W-:Y:S01]  /*11d0*/  IMAD.MOV R6, RZ, RZ, -R4 ;  /* 0x000000ffff067224 */ /* 0x000fe200078e0a04 */
[----:B------:R-:W-:Y:S01]  /*11e0*/  LOP3.LUT R14, R14, R5, RZ, 0xc0, !PT ;  /* 0x000000050e0e7212 */ /* 0x000fe200078ec0ff */
[----:B------:R-:W-:Y:S02]  /*11f0*/  @P2 IMAD R0, R15, R13, R12 ;  /* 0x0000000d0f002224 */ /* 0x000fe400078e020c */
[----:B------:R-:W-:Y:S02]  /*1200*/  IMAD R11, R10, R4, R11 ;  /* 0x000000040a0b7224 */ /* 0x000fe400078e020b */
[----:B0-----:R-:W-:-:S02]  /*1210*/  IMAD R5, R6, R21, R16 ;  /* 0x0000001506057224 */ /* 0x001fc400078e0210 */
[----:B------:R-:W-:Y:S02]  /*1220*/  IMAD R4, R11, R24, R0 ;  /* 0x000000180b047224 */ /* 0x000fe400078e0200 */
[----:B------:R-:W-:Y:S02]  /*1230*/  IMAD R5, R5, R18, R14 ;  /* 0x0000001205057224 */ /* 0x000fe400078e020e */
[----:B------:R-:W-:-:S03]  /*1240*/  IMAD.MOV.U32 R0, RZ, RZ, 0x1 ;  /* 0x00000001ff007424 */ /* 0x000fc600078e00ff */
[----:B------:R-:W-:Y:S02]  /*1250*/  SEL R6, R5, R4, !P2 ;  /* 0x0000000405067207 */ /* 0x000fe40005000000 */
[----:B------:R-:W-:-:S03]  /*1260*/  SEL R4, R4, R5, !P2 ;  /* 0x0000000504047207 */ /* 0x000fc60005000000 */
[----:B------:R3:W-:Y:S04]  /*1270*/  STL [R1+0x84], R6 ;  /* 0x0000840601007387 */ /* 0x0007e80000100800 */
[----:B------:R3:W-:Y:S04]  /*1280*/  STL [R1+0x74], R25 ;  /* 0x0000741901007387 */ /* 0x0007e80000100800 */
[----:B------:R3:W-:Y:S02]  /*1290*/  STL [R1+0x80], R4 ;  /* 0x0000800401007387 */ /* 0x0007e40000100800 */
.L_x_10:
[----:B------:R-:W-:Y:S05]  /*12a0*/  @!P1 BRA `(.L_x_13) ;  /* 0x000000d800c09947 */ /* 0x000fea0003800000 */
[----:B------:R-:W-:-:S06]  /*12b0*/  UISETP.GT.U32.AND UP0, UPT, UR12, 0x1, UPT ;  /* 0x000000010c00788c */ /* 0x000fcc000bf04070 */
[----:B------:R-:W-:-:S13]  /*12c0*/  PLOP3.LUT P0, PT, PT, PT, UP0, 0x80, 0x0 ;  /* 0x000000000000781c */ /* 0x000fda0003f0f008 */
[----:B------:R-:W-:Y:S05]  /*12d0*/  @P0 EXIT ;  /* 0x000000000000094d */ /* 0x000fea0003800000 */
.L_x_14:
[----:B------:R-:W-:-:S08]  /*12e0*/  NOP ;  /* 0x0000000000007918 */ /* 0x000fd00000000000 */
[----:B------:R-:W4:Y:S02]  /*12f0*/  USETMAXREG.TRY_ALLOC.CTAPOOL UP0, 0xe8 ;  /* 0x000000e8000079c8 */ /* 0x000f240008000600 */
[----:B----4-:R-:W-:-:S13]  /*1300*/  PLOP3.LUT P0, PT, PT, PT, UP0, 0x80, 0x0 ;  /* 0x000000000000781c */ /* 0x010fda0003f0f008 */
[----:B------:R-:W-:Y:S05]  /*1310*/  @!P0 BRA `(.L_x_14) ;  /* 0xfffffffc00f08947 */ /* 0x000fea000383ffff */
[----:B------:R-:W-:-:S13]  /*1320*/  LOP3.LUT P0, RZ, R0, 0xff, RZ, 0xc0, !PT ;  /* 0x000000ff00ff7812 */ /* 0x000fda000780c0ff */
[----:B------:R-:W-:Y:S05]  /*1330*/  @!P0 EXIT ;  /* 0x000000000000894d */ /* 0x000fea0003800000 */
[----:B------:R-:W4:Y:S01]  /*1340*/  S2UR UR6, SR_CgaCtaId ;  /* 0x00000000000679c3 */ /* 0x000f220000008800 */
[----:B------:R-:W-:Y:S01]  /*1350*/  SHF.R.S32.HI R0, RZ, 0x1f, R3 ;  /* 0x0000001fff007819 */ /* 0x000fe20000011403 */
[----:B------:R-:W-:Y:S01]  /*1360*/  UIADD3 UR7, UR17, -0x1, URZ ;  /* 0xffffffff11077890 */ /* 0x000fe2000fffe03f */
[----:B------:R-:W-:Y:S02]  /*1370*/  UMOV UR12, 0x400 ;  /* 0x00000400000c7882 */ /* 0x000fe40000000000 */
[CC--:B------:R-:W-:Y:S01]  /*1380*/  LEA.HI R2, R0.reuse, R3.reuse, RZ, 0x2 ;  /* 0x0000000300027211 */ /* 0x0c0fe200078f10ff */
[----:B------:R-:W-:Y:S01]  /*1390*/  UISETP.LT.AND UP0, UPT, UR14, 0x1, UPT ;  /* 0x000000010e00788c */ /* 0x000fe2000bf01270 */
[----:B------:R-:W-:Y:S01]  /*13a0*/  LEA.HI R0, R0, R3, RZ, 0x5 ;  /* 0x0000000300007211 */ /* 0x000fe200078f28ff */
[----:B------:R-:W-:Y:S01]  /*13b0*/  ULOP3.LUT UR26, UR13, 0x1, URZ, 0xfc, !UPT ;  /* 0x000000010d1a7892 */ /* 0x000fe2000f8efc3f */
[--C-:B---3--:R-:W-:Y:S01]  /*13c0*/  SHF.R.S32.HI R4, RZ, 0x2, R2.reuse ;  /* 0x00000002ff047819 */ /* 0x108fe20000011402 */
[----:B------:R-:W-:Y:S01]  /*13d0*/  USEL UR16, UR14, 0x1, UP0 ;  /* 0x000000010e107887 */ /* 0x000fe20008000000 */
[----:B------:R-:W-:Y:S01]  /*13e0*/  SHF.R.S32.HI R5, RZ, 0x1f, R2 ;  /* 0x0000001fff057819 */ /* 0x000fe20000011402 */
[----:B------:R-:W-:-:S02]  /*13f0*/  UISETP.NE.AND UP0, UPT, UR7, URZ, UPT ;  /* 0x0000003f0700728c */ /* 0x000fc4000bf05270 */
[----:B------:R-:W-:Y:S01]  /*1400*/  USHF.L.U32 UR27, UR14, 0x1, URZ ;  /* 0x000000010e1b7899 */ /* 0x000fe2000800063f */
[----:B------:R-:W-:Y:S01]  /*1410*/  LEA.HI R5, R5, R4, RZ, 0x3 ;  /* 0x0000000405057211 */ /* 0x000fe200078f18ff */
[----:B------:R-:W-:Y:S02]  /*1420*/  UIADD3 UR16, -UR16, UR14, URZ ;  /* 0x0000000e10107290 */ /* 0x000fe4000fffe13f */
[----:B------:R-:W-:Y:S01]  /*1430*/  USEL UR29, URZ, 0x1, UP0 ;  /* 0x000000013f1d7887 */ /* 0x000fe20008000000 */
[----:B------:R-:W-:Y:S01]  /*1440*/  LOP3.LUT R5, R5, 0xfffffff8, RZ, 0xc0, !PT ;  /* 0xfffffff805057812 */ /* 0x000fe200078ec0ff */
[----:B----4-:R-:W-:-:S04]  /*1450*/  ULEA UR12, UR6, UR12, 0x18 ;  /* 0x0000000c060c7291 */ /* 0x010fc8000f8ec03f */
[----:B------:R-:W-:Y:S01]  /*1460*/  IMAD.IADD R2, R4, 0x1, -R5 ;  /* 0x0000000104027824 */ /* 0x000fe200078e0a05 */
[----:B------:R-:W-:Y:S01]  /*1470*/  USHF.L.U32 UR6, UR7, 0x3, URZ ;  /* 0x0000000307067899 */ /* 0x000fe2000800063f */
[----:B------:R-:W-:Y:S01]  /*1480*/  SHF.R.S32.HI R5, RZ, 0x5, R0 ;  /* 0x00000005ff057819 */ /* 0x000fe20000011400 */
[----:B------:R-:W-:Y:S02]  /*1490*/  UIADD3 UR28, UR12, 0x60, URZ ;  /* 0x000000600c1c7890 */ /* 0x000fe4000fffe03f */
[----:B------:R-:W-:Y:S01]  /*14a0*/  ULOP3.LUT UR6, UR6, 0x8, URZ, 0xc0, !UPT ;  /* 0x0000000806067892 */ /* 0x000fe2000f8ec03f */
[--C-:B------:R-:W-:Y:S01]  /*14b0*/  SHF.R.S32.HI R3, RZ, 0x1f, R2.reuse ;  /* 0x0000001fff037819 */ /* 0x100fe20000011402 */
[C-C-:B------:R-:W-:Y:S01]  /*14c0*/  IMAD R0, R5.reuse, -0x10, -R2.reuse ;  /* 0xfffffff005007824 */ /* 0x140fe200078e0a02 */
[----:B------:R-:W-:Y:S02]  /*14d0*/  ULEA UR17, UR17, UR28, 0x3 ;  /* 0x0000001c11117291 */ /* 0x000fe4000f8e183f */
[----:B------:R-:W-:Y:S01]  /*14e0*/  ULOP3.LUT UR30, UR6, 0x8, URZ, 0x3c, !UPT ;  /* 0x00000008061e7892 */ /* 0x000fe2000f8e3c3f */
[----:B------:R-:W-:Y:S01]  /*14f0*/  IMAD.WIDE R2, R5, 0x10, R2 ;  /* 0x0000001005027825 */ /* 0x000fe200078e0202 */
[----:B------:R-:W-:-:S03]  /*1500*/  ULOP3.LUT UR18, UR6, 0x18, URZ, 0x3c, !UPT ;  /* 0x0000001806127892 */ /* 0x000fc6000f8e3c3f */
[----:B------:R-:W-:Y:S02]  /*1510*/  ULDC UR6, c[0x0][0x284] ;  /* 0x0000a10000067ab9 */ /* 0x000fe40000000800 */
[----:B------:R-:W-:-:S05]  /*1520*/  VIADD R0, R0, UR6 ;  /* 0x0000000600007c36 */ /* 0x000fca0008000000 */
[----:B------:R3:W-:Y:S04]  /*1530*/  STL [R1+0x90], R0 ;  /* 0x0000900001007387 */ /* 0x0007e80000100800 */
[----:B------:R3:W-:Y:S02]  /*1540*/  STL.64 [R1+0x88], R2 ;  /* 0x0000880201007387 */ /* 0x0007e40000100a00 */
.L_x_297:
[----:B---3--:R-:W-:Y:S01]  /*1550*/  IMAD.U32 R0, RZ, RZ, UR29 ;  /* 0x0000001dff007e24 */ /* 0x008fe2000f8e00ff */
[----:B0-2---:R-:W3:Y:S01]  /*1560*/  LDC R2, c[0x0][0x28c] ;  /* 0x0000a300ff027b82 */ /* 0x005ee20000000800 */
[----:B------:R-:W-:Y:S01]  /*1570*/  UMOV UR6, URZ ;  /* 0x0000003f00067c82 */ /* 0x000fe20008000000 */
[----:B------:R-:W-:Y:S02]  /*1580*/  UMOV UR19, UR5 ;  /* 0x0000000500137c82 */ /* 0x000fe40008000000 */
[----:B------:R-:W-:-:S04]  /*1590*/  SHF.L.U32 R0, R0, 0x1f, RZ ;  /* 0x0000001f00007819 */ /* 0x000fc800000006ff */
[----:B----4-:R-:W4:Y:S01]  /*15a0*/  SYNCS.PHASECHK.TRANS64.TRYWAIT P0, [UR17+-0x8], R0 ;  /* 0xfffff800ff0075a7 */ /* 0x010f220008000151 */
[----:B---3--:R-:W-:Y:S01]  /*15b0*/  ISETP.GE.AND P1, PT, R2, 0x1, PT ;  /* 0x000000010200780c */ /* 0x008fe20003f26270 */
[----:B-1--4-:R-:W-:-:S12]  /*15c0*/  @!P0 BRA `(.L_x_15) ;  /* 0x000000e8003c8947 */ /* 0x012fd80003800000 */
.L_x_320:
[----:B------:R4:W-:Y:S01]  /*15d0*/  STL [R1+0x70], RZ ;  /* 0x000070ff01007387 */ /* 0x0009e20000100800 */
[----:B------:R-:W-:Y:S01]  /*15e0*/  UMOV UR7, URZ ;  /* 0x0000003f00077c82 */ /* 0x000fe20008000000 */
[----:B------:R-:W-:Y:S01]  /*15f0*/  UMOV UR8, URZ ;  /* 0x0000003f00087c82 */ /* 0x000fe20008000000 */
[----:B---3--:R-:W-:Y:S01]  /*1600*/  IMAD.MOV.U32 R0, RZ, RZ, RZ ;  /* 0x000000ffff007224 */ /* 0x008fe200078e00ff */
[----:B------:R4:W-:Y:S01]  /*1610*/  STL [R1+0x6c], RZ ;  /* 0x00006cff01007387 */ /* 0x0009e20000100800 */
[----:B------:R-:W-:Y:S02]  /*1620*/  CS2R R2, SRZ ;  /* 0x0000000000027805 */ /* 0x000fe4000001ff00 */
[----:B------:R-:W-:Y:S02]  /*1630*/  CS2R R4, SRZ ;  /* 0x0000000000047805 */ /* 0x000fe4000001ff00 */
[----:B--2---:R-:W-:Y:S01]  /*1640*/  CS2R R6, SRZ ;  /* 0x0000000000067805 */ /* 0x004fe2000001ff00 */
[----:B------:R4:W-:Y:S01]  /*1650*/  STL [R1+0x68], RZ ;  /* 0x000068ff01007387 */ /* 0x0009e20000100800 */
[----:B------:R-:W-:-:S02]  /*1660*/  CS2R R8, SRZ ;  /* 0x0000000000087805 */ /* 0x000fc4000001ff00 */
[----:B0-----:R-:W-:Y:S02]  /*1670*/  CS2R R10, SRZ ;  /* 0x00000000000a7805 */ /* 0x001fe4000001ff00 */
[----:B------:R-:W-:Y:S01]  /*1680*/  CS2R R12, SRZ ;  /* 0x00000000000c7805 */ /* 0x000fe2000001ff00 */
[----:B------:R4:W-:Y:S01]  /*1690*/  STL [R1+0x64], RZ ;  /* 0x000064ff01007387 */ /* 0x0009e20000100800 */
[----:B------:R-:W-:Y:S02]  /*16a0*/  CS2R R14, SRZ ;  /* 0x00000000000e7805 */ /* 0x000fe4000001ff00 */
[----:B------:R-:W-:Y:S02]  /*16b0*/  CS2R R16, SRZ ;  /* 0x0000000000107805 */ /* 0x000fe4000001ff00 */
[----:B-1----:R-:W-:Y:S01]  /*16c0*/  CS2R R18, SRZ ;  /* 0x0000000000127805 */ /* 0x002fe2000001ff00 */
[----:B------:R4:W-:Y:S01]  /*16d0*/  STL [R1+0x60], RZ ;  /* 0x000060ff01007387 */ /* 0x0009e20000100800 */
[----:B------:R-:W-:-:S02]  /*16e0*/  CS2R R20, SRZ ;  /* 0x0000000000147805 */ /* 0x000fc4000001ff00 */
[----:B------:R-:W-:Y:S02]  /*16f0*/  CS2R R22, SRZ ;  /* 0x0000000000167805 */ /* 0x000fe4000001ff00 */
[----:B------:R-:W-:Y:S01]  /*1700*/  CS2R R152, SRZ ;  /* 0x0000000000987805 */ /* 0x000fe2000001ff00 */
[----:B------:R4:W-:Y:S01]  /*1710*/  STL [R1+0x5c], RZ ;  /* 0x00005cff01007387 */ /* 0x0009e20000100800 */
[----:B------:R-:W-:Y:S02]  /*1720*/  CS2R R154, SRZ ;  /* 0x00000000009a7805 */ /* 0x000fe4000001ff00 */
[----:B------:R-:W-:Y:S02]  /*1730*/  CS2R R156, SRZ ;  /* 0x00000000009c7805 */ /* 0x000fe4000001ff00 */
[----:B------:R-:W-:Y:S01]  /*1740*/  CS2R R158, SRZ ;  /* 0x00000000009e7805 */ /* 0x000fe2000001ff00 */
        /* <DEDUP_REMOVED lines=45> */
[----:B------:R-:W-:Y:S01]  /*1a20*/  CS2R R226, SRZ ;  /* 0x0000000000e27805 */ /* 0x000fe2000001ff00 */
[----:B------:R-:W-:Y:S01]  /*1a30*/  IMAD.U32 R228, RZ, RZ, UR4 ;  /* 0x00000004ffe47e24 */ /* 0x000fe2000f8e00ff */
[----:B------:R-:W-:Y:S01]  /*1a40*/  CS2R R24, SRZ ;  /* 0x0000000000187805 */ /* 0x000fe2000001ff00 */
[----:B------:R4:W-:Y:S01]  /*1a50*/  STL [R1+0x28], RZ ;  /* 0x000028ff01007387 */ /* 0x0009e20000100800 */
[----:B------:R-:W-:Y:S02]  /*1a60*/  CS2R R26, SRZ ;  /* 0x00000000001a7805 */ /* 0x000fe4000001ff00 */
[----:B------:R-:W-:-:S02]  /*1a70*/  CS2R R28, SRZ ;  /* 0x00000000001c7805 */ /* 0x000fc4000001ff00 */
[----:B------:R-:W-:Y:S01]  /*1a80*/  CS2R R30, SRZ ;  /* 0x00000000001e7805 */ /* 0x000fe2000001ff00 */
[----:B------:R4:W-:Y:S01]  /*1a90*/  STL [R1+0x24], RZ ;  /* 0x000024ff01007387 */ /* 0x0009e20000100800 */
[----:B------:R-:W-:Y:S02]  /*1aa0*/  CS2R R32, SRZ ;  /* 0x0000000000207805 */ /* 0x000fe4000001ff00 */
[----:B------:R-:W-:Y:S02]  /*1ab0*/  CS2R R34, SRZ ;  /* 0x0000000000227805 */ /* 0x000fe4000001ff00 */
        /* <DEDUP_REMOVED lines=33> */
[----:B------:R4:W-:Y:S01]  /*1cd0*/  STL [R1], RZ ;  /* 0x000000ff01007387 */ /* 0x0009e20000100800 */
[----:B------:R-:W-:Y:S02]  /*1ce0*/  CS2R R86, SRZ ;  /* 0x0000000000567805 */ /* 0x000fe4000001ff00 */
[----:B------:R-:W-:-:S02]  /*1cf0*/  CS2R R88, SRZ ;  /* 0x0000000000587805 */ /* 0x000fc4000001ff00 */
[----:B------:R-:W-:Y:S02]  /*1d00*/  CS2R R90, SRZ ;  /* 0x00000000005a7805 */ /* 0x000fe4000001ff00 */
[----:B------:R-:W-:Y:S02]  /*1d10*/  CS2R R92, SRZ ;  /* 0x00000000005c7805 */ /* 0x000fe4000001ff00 */
[----:B------:R-:W-:Y:S02]  /*1d20*/  CS2R R94, SRZ ;  /* 0x00000000005e7805 */ /* 0x000fe4000001ff00 */
[----:B------:R-:W-:Y:S02]  /*1d30*/  CS2R R96, SRZ ;  /* 0x0000000000607805 */ /* 0x000fe4000001ff00 */
        /* <DEDUP_REMOVED lines=26> */
[----:B------:R-:W-:Y:S01]  /*1ee0*/  CS2R R150, SRZ ;  /* 0x0000000000967805 */ /* 0x000fe2000001ff00 */
[----:B----4-:R-:W-:Y:S06]  /*1ef0*/  @!P1 BRA `(.L_x_16) ;  /* 0x0000001000749947 */ /* 0x010fec0003800000 */
[----:B------:R-:W-:-:S06]  /*1f00*/  UISETP.NE.AND UP0, UPT, UR26, 0x3, UPT ;  /* 0x000000031a00788c */ /* 0x000fcc000bf05270 */
[----:B------:R-:W-:-:S13]  /*1f10*/  PLOP3.LUT P1, PT, PT, PT, UP0, 0x80, 0x0 ;  /* 0x000000000000781c */ /* 0x000fda0003f2f008 */
[----:B------:R-:W-:Y:S05]  /*1f20*/  @!P1 BRA `(.L_x_17) ;  /* 0x0000000000049947 */ /* 0x000fea0003800000 */
[----:B------:R-:W-:Y:S01]  /*1f30*/  BPT.TRAP 0x1 ;  /* 0x000000040000795c */ /* 0x000fe20000300000 */
.L_x_17:
[----:B------:R-:W-:Y:S01]  /*1f40*/  ULEA UR6, UR5, UR12, 0x3 ;  /* 0x0000000c05067291 */ /* 0x000fe2000f8e183f */
[----:B------:R-:W-:-:S05]  /*1f50*/  IMAD.U32 R0, RZ, RZ, UR4 ;  /* 0x00000004ff007e24 */ /* 0x000fca000f8e00ff */
[----:B------:R-:W-:-:S04]  /*1f60*/  SHF.L.U32 R0, R0, 0x1f, RZ ;  /* 0x0000001f00007819 */ /* 0x000fc800000006ff */
[----:B------:R0:W1:Y:S01]  /*1f70*/  SYNCS.PHASECHK.TRANS64.TRYWAIT P0, [UR6], R0 ;  /* 0x00000000ff0075a7 */ /* 0x0000620008000146 */
[----:B------:R-:W-:Y:S05]  /*1f80*/  @!P1 BRA `(.L_x_18) ;  /* 0x0000000000049947 */ /* 0x000fea0003800000 */
[----:B------:R-:W-:Y:S01]  /*1f90*/  BPT.TRAP 0x1 ;  /* 0x000000040000795c */ /* 0x000fe20000300000 */
.L_x_18:
[----:B-1----:R-:W-:Y:S05]  /*1fa0*/  @P0 BRA `(.L_x_19) ;  /* 0x0000000000080947 */ /* 0x002fea0003800000 */
[----:B------:R-:W1:Y:S02]  /*1fb0*/  SYNCS.PHASECHK.TRANS64.TRYWAIT P0, [UR6], R0 ;  /* 0x00000000ff0075a7 */ /* 0x000e640008000146 */
[----:B-1----:R-:W-:Y:S05]  /*1fc0*/  @!P0 BRA `(.L_x_20) ;  /* 0x000000dc00d48947 */ /* 0x002fea0003800000 */
.L_x_19:
[----:B------:R-:W-:Y:S01]  /*1fd0*/  UIADD3 UR6, UR12, 0x180, URZ ;  /* 0x000001800c067890 */ /* 0x000fe2000fffe03f */
[----:B------:R-:W-:Y:S01]  /*1fe0*/  WARPGROUP.ARRIVE ;  /* 0x00000000000079c5 */ /* 0x000fe20000000000 */
[----:B------:R-:W-:Y:S01]  /*1ff0*/  UIADD3 UR7, UR12, 0x5180, URZ ;  /* 0x000051800c077890 */ /* 0x000fe2000fffe03f */
[----:B------:R2:W-:Y:S01]  /*2000*/  STL [R1+0x70], RZ ;  /* 0x000070ff01007387 */ /* 0x0005e20000100800 */
[----:B------:R-:W-:Y:S01]  /*2010*/  USHF.R.U32.HI UR6, URZ, 0x4, UR6 ;  /* 0x000000043f067899 */ /* 0x000fe20008011606 */
[----:B01----:R-:W-:Y:S01]  /*2020*/  IMAD.MOV.U32 R0, RZ, RZ, RZ ;  /* 0x000000ffff007224 */ /* 0x003fe200078e00ff */
[----:B------:R-:W-:Y:S01]  /*2030*/  USHF.R.U32.HI UR7, URZ, 0x4, UR7 ;  /* 0x000000043f077899 */ /* 0x000fe20008011607 */
[----:B------:R2:W-:Y:S01]  /*2040*/  STL [R1+0x6c], RZ ;  /* 0x00006cff01007387 */ /* 0x0005e20000100800 */
[----:B------:R-:W-:Y:S01]  /*2050*/  ULOP3.LUT UR6, UR6, 0x3fff, URZ, 0xc0, !UPT ;  /* 0x00003fff06067892 */ /* 0x000fe2000f8ec03f */
[----:B------:R-:W-:Y:S01]  /*2060*/  CS2R R2, SRZ ;  /* 0x0000000000027805 */ /* 0x000fe2000001ff00 */
[----:B------:R-:W-:Y:S01]  /*2070*/  ULOP3.LUT UR7, UR7, 0x3fff, URZ, 0xc0, !UPT ;  /* 0x00003fff07077892 */ /* 0x000fe2000f8ec03f */
[----:B------:R2:W-:Y:S01]  /*2080*/  STL [R1+0x68], RZ ;  /* 0x000068ff01007387 */ /* 0x0005e20000100800 */
[----:B------:R-:W-:Y:S01]  /*2090*/  ULOP3.LUT UR6, UR6, 0x10000, URZ, 0xfc, !UPT ;  /* 0x0001000006067892 */ /* 0x000fe2000f8efc3f */
[----:B------:R-:W-:Y:S01]  /*20a0*/  CS2R R4, SRZ ;  /* 0x0000000000047805 */ /* 0x000fe2000001ff00 */
[----:B------:R-:W-:Y:S01]  /*20b0*/  ULOP3.LUT UR7, UR7, 0x10000, URZ, 0xfc, !UPT ;  /* 0x0001000007077892 */ /* 0x000fe2000f8efc3f */
[----:B------:R2:W-:Y:S01]  /*20c0*/  STL [R1+0x64], RZ ;  /* 0x000064ff01007387 */ /* 0x0005e20000100800 */
[----:B------:R-:W-:Y:S01]  /*20d0*/  ULEA UR8, UR5, UR6, 0x8 ;  /* 0x0000000605087291 */ /* 0x000fe2000f8e403f */
[----:B------:R-:W-:Y:S01]  /*20e0*/  CS2R R6, SRZ ;  /* 0x0000000000067805 */ /* 0x000fe2000001ff00 */
[----:B------:R-:W-:Y:S01]  /*20f0*/  ULEA UR10, UR5, UR7, 0xa ;  /* 0x00000007050a7291 */ /* 0x000fe2000f8e503f */
[----:B------:R2:W-:Y:S01]  /*2100*/  STL [R1+0x60], RZ ;  /* 0x000060ff01007387 */ /* 0x0005e20000100800 */
[----:B------:R-:W-:Y:S01]  /*2110*/  UMOV UR9, 0x80000020 ;  /* 0x8000002000097882 */ /* 0x000fe20000000000 */
[----:B------:R-:W-:Y:S01]  /*2120*/  UMOV UR11, 0x80000020 ;  /* 0x80000020000b7882 */ /* 0x000fe20000000000 */
[----:B------:R-:W-:Y:S01]  /*2130*/  ULDC UR7, c[0x0][0x50c] ;  /* 0x0001430000077ab9 */ /* 0x000fe20000000800 */
[----:B------:R2:W-:Y:S01]  /*2140*/  STL [R1+0x5c], RZ ;  /* 0x00005cff01007387 */ /* 0x0005e20000100800 */
[----:B------:R-:W-:Y:S01]  /*2150*/  UISETP.NE.AND UP0, UPT, UR7, 0x2, UPT ;  /* 0x000000020700788c */ /* 0x000fe2000bf05270 */
[----:B------:R-:W-:Y:S01]  /*2160*/  CS2R R8, SRZ ;  /* 0x0000000000087805 */ /* 0x000fe2000001ff00 */
[----:B------:R-:W-:Y:S01]  /*2170*/  UMOV UR6, 0x2 ;  /* 0x0000000200067882 */ /* 0x000fe20000000000 */
[----:B------:R-:W-:Y:S01]  /*2180*/  QGMMA.64x256x32.F32.E5M2.E5M2 R24, gdesc[UR8], RZ, !UPT ;  /* 0x03e00000081879f3 */ /* 0x000fe2000c7038ff */
[----:B------:R2:W-:Y:S01]  /*2190*/  STL [R1+0x58], RZ ;  /* 0x000058ff01007387 */ /* 0x0005e20000100800 */
[----:B------:R-:W-:Y:S01]  /*21a0*/  USEL UR7, URZ, 0x1, UP0 ;  /* 0x000000013f077887 */ /* 0x000fe20008000000 */
[----:B------:R-:W-:Y:S01]  /*21b0*/  CS2R R10, SRZ ;  /* 0x00000000000a7805 */ /* 0x000fe2000001ff00 */
[----:B------:R-:W-:Y:S01]  /*21c0*/  UIADD3 UR8, UR8, 0x2, URZ ;  /* 0x0000000208087890 */ /* 0x000fe2000fffe03f */
[----:B------:R2:W-:Y:S01]  /*21d0*/  STL [R1+0x54], RZ ;  /* 0x000054ff01007387 */ /* 0x0005e20000100800 */
[----:B------:R-:W-:Y:S01]  /*21e0*/  UIADD3 UR10, UR10, 0x2, URZ ;  /* 0x000000020a0a7890 */ /* 0x000fe2000fffe03f */
[----:B------:R-:W-:-:S02]  /*21f0*/  CS2R R12, SRZ ;  /* 0x00000000000c7805 */ /* 0x000fc4000001ff00 */
[----:B------:R-:W-:Y:S01]  /*2200*/  ISETP.NE.AND P0, PT, RZ, UR7, PT ;  /* 0x00000007ff007c0c */ /* 0x000fe2000bf05270 */
[----:B------:R2:W-:Y:S01]  /*2210*/  STL [R1+0x50], RZ ;  /* 0x000050ff01007387 */ /* 0x0005e20000100800 */
[----:B------:R-:W-:Y:S01]  /*2220*/  UMOV UR9, 0x80000020 ;  /* 0x8000002000097882 */ /* 0x000fe20000000000 */
[----:B------:R-:W-:Y:S01]  /*2230*/  UMOV UR11, 0x80000020 ;  /* 0x80000020000b7882 */ /* 0x000fe20000000000 */
        /* <DEDUP_REMOVED lines=57> */
[----:B------:R2:W-:Y:S04]  /*25d0*/  STL [R1+0x14], RZ ;  /* 0x000014ff01007387 */ /* 0x0005e80000100800 */
[----:B------:R2:W-:Y:S04]  /*25e0*/  STL [R1+0x10], RZ ;  /* 0x000010ff01007387 */ /* 0x0005e80000100800 */
[----:B------:R2:W-:Y:S04]  /*25f0*/  STL [R1+0xc], RZ ;  /* 0x00000cff01007387 */ /* 0x0005e80000100800 */
[----:B------:R2:W-:Y:S04]  /*2600*/  STL [R1+0x8], RZ ;  /* 0x000008ff01007387 */ /* 0x0005e80000100800 */
[----:B------:R2:W-:Y:S04]  /*2610*/  STL [R1+0x4], RZ ;  /* 0x000004ff01007387 */ /* 0x0005e80000100800 */
[----:B------:R2:W-:Y:S01]  /*2620*/  STL [R1], RZ ;  /* 0x000000ff01007387 */ /* 0x0005e20000100800 */
[----:B------:R-:W-:Y:S01]  /*2630*/  QGMMA.64x256x32.F32.E5M2.E5M2 R24, gdesc[UR8], R24, gsb0 ;  /* 0x03e00000081879f3 */ /* 0x000fe20008003818 */
[----:B------:R-:W-:Y:S05]  /*2640*/  @!P0 BRA `(.L_x_21) ;  /* 0x0000000800848947 */ /* 0x000fea0003800000 */
[----:B------:R-:W-:Y:S02]  /*2650*/  WARPGROUP.DEPBAR.LE gsb0, 0x0 ;  /* 0x00008000000079c5 */ /* 0x000fe40000010000 */
[----:B------:R-:W-:-:S01]  /*2660*/  FADD R227, RZ, R24 ;  /* 0x00000018ffe37221 */ /* 0x000fc20000000000 */
[----:B------:R-:W-:Y:S01]  /*2670*/  FADD R226, RZ, R25 ;  /* 0x00000019ffe27221 */ /* 0x000fe20000000000 */
[----:B------:R-:W-:-:S01]  /*2680*/  FADD R225, RZ, R26 ;  /* 0x0000001affe17221 */ /* 0x000fc20000000000 */
[----:B------:R-:W-:Y:S01]  /*2690*/  FADD R224, RZ, R27 ;  /* 0x0000001bffe07221 */ /* 0x000fe20000000000 */
[----:B------:R-:W-:-:S01]  /*26a0*/  FADD R223, RZ, R28 ;  /* 0x0000001cffdf7221 */ /* 0x000fc20000000000 */
[----:B------:R0:W-:Y:S01]  /*26b0*/  STL [R1+0x98], R227 ;  /* 0x000098e301007387 */ /* 0x0001e20000100800 */
[----:B------:R-:W-:-:S01]  /*26c0*/  FADD R222, RZ, R29 ;  /* 0x0000001dffde7221 */ /* 0x000fc20000000000 */
[----:B------:R-:W-:Y:S01]  /*26d0*/  FADD R221, RZ, R30 ;  /* 0x0000001effdd7221 */ /* 0x000fe20000000000 */
[----:B------:R-:W-:-:S01]  /*26e0*/  FADD R220, RZ, R31 ;  /* 0x0000001fffdc7221 */ /* 0x000fc20000000000 */
[----:B------:R-:W-:Y:S01]  /*26f0*/  FADD R219, RZ, R32 ;  /* 0x00000020ffdb7221 */ /* 0x000fe20000000000 */
[----:B------:R-:W-:-:S01]  /*2700*/  FADD R218, RZ, R33 ;  /* 0x00000021ffda7221 */ /* 0x000fc20000000000 */
[----:B------:R-:W-:Y:S01]  /*2710*/  FADD R217, RZ, R34 ;  /* 0x00000022ffd97221 */ /* 0x000fe20000000000 */
[----:B------:R-:W-:-:S01]  /*2720*/  FADD R216, RZ, R35 ;  /* 0x00000023ffd87221 */ /* 0x000fc20000000000 */
[----:B------:R-:W-:Y:S01]  /*2730*/  FADD R215, RZ, R36 ;  /* 0x00000024ffd77221 */ /* 0x000fe20000000000 */
[----:B------:R-:W-:-:S01]  /*2740*/  FADD R214, RZ, R37 ;  /* 0x00000025ffd67221 */ /* 0x000fc20000000000 */
[----:B0-----:R-:W-:Y:S01]  /*2750*/  FADD R227, RZ, R123 ;  /* 0x0000007bffe37221 */ /* 0x001fe20000000000 */
[----:B------:R-:W-:-:S01]  /*2760*/  FADD R213, RZ, R38 ;  /* 0x00000026ffd57221 */ /* 0x000fc20000000000 */
[----:B------:R-:W-:Y:S01]  /*2770*/  FADD R212, RZ, R39 ;  /* 0x00000027ffd47221 */ /* 0x000fe20000000000 */
[----:B------:R-:W-:-:S01]  /*2780*/  FADD R211, RZ, R40 ;  /* 0x00000028ffd37221 */ /* 0x000fc20000000000 */
[----:B------:R-:W-:Y:S01]  /*2790*/  FADD R210, RZ, R41 ;  /* 0x00000029ffd27221 */ /* 0x000fe20000000000 */
[----:B------:R0:W-:Y:S01]  /*27a0*/  STL [R1], R227 ;  /* 0x000000e301007387 */ /* 0x0001e20000100800 */
        /* <DEDUP_REMOVED lines=93> */
[----:B0-----:R-:W-:-:S05]  /*2d80*/  FADD R227, RZ, R130 ;  /* 0x00000082ffe37221 */ /* 0x001fca0000000000 */
[----:B------:R0:W-:Y:S02]  /*2d90*/  STL [R1+0x1c], R227 ;  /* 0x00001ce301007387 */ /* 0x0001e40000100800 */
        /* <DEDUP_REMOVED lines=41> */
[----:B------:R0:W-:Y:S04]  /*3030*/  STL [R1+0x70], R227 ;  /* 0x000070e301007387 */ /* 0x0001e80000100800 */
[----:B0-----:R0:W5:Y:S01]  /*3040*/  LDL.LU R227, [R1+0x98] ;  /* 0x0000980001e37983 */ /* 0x0011620000300800 */
[----:B------:R-:W-:-:S05]  /*3050*/  UMOV UR6, URZ ;  /* 0x0000003f00067c82 */ /* 0x000fca0008000000 */
.L_x_21:
[----:B------:R-:W-:-:S04]  /*3060*/  UIADD3 UR19, UR5, 0x1, URZ ;  /* 0x0000000105137890 */ /* 0x000fc8000fffe03f */
[----:B------:R-:W-:-:S04]  /*3070*/  UISETP.NE.AND UP0, UPT, UR19, 0x5, UPT ;  /* 0x000000051300788c */ /* 0x000fc8000bf05270 */
[----:B------:R-:W-:Y:S02]  /*3080*/  USEL UR8, URZ, 0x1, UP0 ;  /* 0x000000013f087887 */ /* 0x000fe40008000000 */
[----:B------:R-:W-:Y:S02]  /*3090*/  USEL UR19, UR19, URZ, UP0 ;  /* 0x0000003f13137287 */ /* 0x000fe40008000000 */
[----:B------:R-:W-:-:S06]  /*30a0*/  ULOP3.LUT UR8, UR4, UR8, URZ, 0x3c, !UPT ;  /* 0x0000000804087292 */ /* 0x000fcc000f8e3c3f */
[----:B------:R-:W-:Y:S01]  /*30b0*/  IMAD.U32 R228, RZ, RZ, UR8 ;  /* 0x00000008ffe47e24 */ /* 0x000fe2000f8e00ff */
[----:B------:R-:W-:-:S06]  /*30c0*/  UMOV UR8, 0x1 ;  /* 0x0000000100087882 */ /* 0x000fcc0000000000 */
.L_x_16:
[----:B------:R-:W-:-:S06]  /*30d0*/  UISETP.GE.AND UP0, UPT, UR16, 0x1, UPT ;  /* 0x000000011000788c */ /* 0x000fcc000bf06270 */
[----:B------:R-:W-:-:S13]  /*30e0*/  PLOP3.LUT P0, PT, PT, PT, UP0, 0x80, 0x0 ;  /* 0x000000000000781c */ /* 0x000fda0003f0f008 */
[----:B------:R-:W-:Y:S05]  /*30f0*/  @!P0 BRA `(.L_x_22) ;  /* 0x0000001000808947 */ /* 0x000fea0003800000 */
[----:B------:R-:W-:Y:S01]  /*3100*/  UMOV UR31, UR16 ;  /* 0x00000010001f7c82 */ /* 0x000fe20008000000 */
[----:B------:R-:W-:Y:S01]  /*3110*/  UMOV UR32, UR5 ;  /* 0x0000000500207c82 */ /* 0x000fe20008000000 */
[----:B------:R-:W-:-:S05]  /*3120*/  ULDC UR33, c[0x0][0x50c] ;  /* 0x0001430000217ab9 */ /* 0x000fca0000000800 */
.L_x_30:
[----:B------:R-:W-:-:S06]  /*3130*/  UISETP.NE.AND UP0, UPT, UR26, 0x3, UPT ;  /* 0x000000031a00788c */ /* 0x000fcc000bf05270 */
[----:B------:R-:W-:-:S13]  /*3140*/  PLOP3.LUT P1, PT, PT, PT, UP0, 0x80, 0x0 ;  /* 0x000000000000781c */ /* 0x000fda0003f2f008 */
[----:B-1---5:R-:W-:Y:S05]  /*3150*/  @!P1 BRA `(.L_x_23) ;  /* 0x0000000000049947 */ /* 0x022fea0003800000 */
[----:B------:R-:W-:Y:S01]  /*3160*/  BPT.TRAP 0x1 ;  /* 0x000000040000795c */ /* 0x000fe20000300000 */
.L_x_23:
[----:B------:R-:W-:Y:S01]  /*3170*/  ULEA UR9, UR19, UR12, 0x3 ;  /* 0x0000000c13097291 */ /* 0x000fe2000f8e183f */
[----:B------:R-:W-:-:S08]  /*3180*/  SHF.L.U32 R229, R228, 0x1f, RZ ;  /* 0x0000001fe4e57819 */ /* 0x000fd000000006ff */
[----:B------:R1:W3:Y:S01]  /*3190*/  SYNCS.PHASECHK.TRANS64.TRYWAIT P0, [UR9], R229 ;  /* 0x000000e5ff0075a7 */ /* 0x0002e20008000149 */
[----:B------:R-:W-:Y:S05]  /*31a0*/  @!P1 BRA `(.L_x_24) ;  /* 0x0000000000049947 */ /* 0x000fea0003800000 */
[----:B------:R-:W-:Y:S01]  /*31b0*/  BPT.TRAP 0x1 ;  /* 0x000000040000795c */ /* 0x000fe20000300000 */
.L_x_24:
[----:B---3--:R-:W-:Y:S05]  /*31c0*/  @P0 BRA `(.L_x_25) ;  /* 0x0000000000080947 */ /* 0x008fea0003800000 */
[----:B------:R-:W3:Y:S02]  /*31d0*/  SYNCS.PHASECHK.TRANS64.TRYWAIT P0, [UR9], R229 ;  /* 0x000000e5ff0075a7 */ /* 0x000ee40008000149 */
[----:B---3--:R-:W-:Y:S05]  /*31e0*/  @!P0 BRA `(.L_x_26) ;  /* 0x000000cc00648947 */ /* 0x008fea0003800000 */
.L_x_25:
[----:B------:R-:W-:Y:S01]  /*31f0*/  UIADD3 UR9, UR12, 0x180, URZ ;  /* 0x000001800c097890 */ /* 0x000fe2000fffe03f */
[----:B------:R-:W-:Y:S01]  /*3200*/  WARPGROUP.ARRIVE ;  /* 0x00000000000079c5 */ /* 0x000fe20000000000 */
[----:B------:R-:W-:Y:S02]  /*3210*/  UIADD3 UR10, UR12, 0x5180, URZ ;  /* 0x000051800c0a7890 */ /* 0x000fe4000fffe03f */
[----:B------:R-:W-:Y:S02]  /*3220*/  UISETP.NE.AND UP0, UPT, UR7, URZ, UPT ;  /* 0x0000003f0700728c */ /* 0x000fe4000bf05270 */
[----:B------:R-:W-:Y:S02]  /*3230*/  USHF.R.U32.HI UR9, URZ, 0x4, UR9 ;  /* 0x000000043f097899 */ /* 0x000fe40008011609 */
[----:B------:R-:W-:Y:S02]  /*3240*/  USHF.R.U32.HI UR10, URZ, 0x4, UR10 ;  /* 0x000000043f0a7899 */ /* 0x000fe4000801160a */
[----:B------:R-:W-:-:S02]  /*3250*/  USEL UR8, UR8, URZ, !UP0 ;  /* 0x0000003f08087287 */ /* 0x000fc4000c000000 */
[----:B------:R-:W-:Y:S02]  /*3260*/  ULOP3.LUT UR9, UR9, 0x3fff, URZ, 0xc0, !UPT ;  /* 0x00003fff09097892 */ /* 0x000fe4000f8ec03f */
[----:B------:R-:W-:Y:S02]  /*3270*/  ULOP3.LUT UR10, UR10, 0x3fff, URZ, 0xc0, !UPT ;  /* 0x00003fff0a0a7892 */ /* 0x000fe4000f8ec03f */
[----:B------:R-:W-:Y:S02]  /*3280*/  UISETP.NE.U32.AND UP0, UPT, UR8, URZ, UPT ;  /* 0x0000003f0800728c */ /* 0x000fe4000bf05070 */
[----:B------:R-:W-:Y:S02]  /*3290*/  ULOP3.LUT UR8, UR9, 0x10000, URZ, 0xfc, !UPT ;  /* 0x0001000009087892 */ /* 0x000fe4000f8efc3f */
[----:B------:R-:W-:Y:S02]  /*32a0*/  ULOP3.LUT UR10, UR10, 0x10000, URZ, 0xfc, !UPT ;  /* 0x000100000a0a7892 */ /* 0x000fe4000f8efc3f */
[----:B------:R-:W-:-:S02]  /*32b0*/  ULEA UR8, UR19, UR8, 0x8 ;  /* 0x0000000813087291 */ /* 0x000fc4000f8e403f */
[----:B------:R-:W-:Y:S01]  /*32c0*/  ULEA UR10, UR19, UR10, 0xa ;  /* 0x0000000a130a7291 */ /* 0x000fe2000f8e503f */
[----:B------:R-:W-:Y:S01]  /*32d0*/  UMOV UR9, 0x80000020 ;  /* 0x8000002000097882 */ /* 0x000fe20000000000 */
[----:B------:R-:W-:Y:S01]  /*32e0*/  UMOV UR11, 0x80000020 ;  /* 0x80000020000b7882 */ /* 0x000fe20000000000 */
[----:B------:R-:W-:-:S06]  /*32f0*/  UIADD3 UR6, UR6, 0x2, URZ ;  /* 0x0000000206067890 */ /* 0x000fcc000fffe03f */
[----:B------:R-:W-:Y:S01]  /*3300*/  QGMMA.64x256x32.F32.E5M2.E5M2 R24, gdesc[UR8], R24, UP0 ;  /* 0x03e00000081879f3 */ /* 0x000fe2000bf03818 */
[----:B------:R-:W-:Y:S02]  /*3310*/  UIADD3 UR8, UR8, 0x2, URZ ;  /* 0x0000000208087890 */ /* 0x000fe4000fffe03f */
[----:B------:R-:W-:Y:S01]  /*3320*/  UIADD3 UR10, UR10, 0x2, URZ ;  /* 0x000000020a0a7890 */ /* 0x000fe2000fffe03f */
[----:B------:R-:W-:Y:S01]  /*3330*/  UMOV UR9, 0x80000020 ;  /* 0x8000002000097882 */ /* 0x000fe20000000000 */
[----:B------:R-:W-:Y:S01]  /*3340*/  UMOV UR11, 0x80000020 ;  /* 0x80000020000b7882 */ /* 0x000fe20000000000 */
[----:B------:R-:W-:-:S04]  /*3350*/  UISETP.NE.AND UP0, UPT, UR6, UR33, UPT ;  /* 0x000000210600728c */ /* 0x000fc8000bf05270 */
[----:B------:R-:W-:-:S06]  /*3360*/  USEL UR7, URZ, 0x1, UP0 ;  /* 0x000000013f077887 */ /* 0x000fcc0008000000 */
[----:B------:R-:W-:-:S12]  /*3370*/  ISETP.NE.AND P0, PT, RZ, UR7, PT ;  /* 0x00000007ff007c0c */ /* 0x000fd8000bf05270 */
[----:B------:R-:W-:Y:S03]  /*3380*/  QGMMA.64x256x32.F32.E5M2.E5M2 R24, gdesc[UR8], R24, gsb0 ;  /* 0x03e00000081879f3 */ /* 0x000fe60008003818 */
[----:B------:R-:W-:Y:S02]  /*3390*/  WARPGROUP.DEPBAR.LE gsb0, 0x1 ;  /* 0x00008000000079c5 */ /* 0x000fe40000010100 */
[----:B------:R-:W-:Y:S05]  /*33a0*/  @!P0 BRA `(.L_x_27) ;  /* 0x0000000c00788947 */ /* 0x000fea0003800000 */
[----:B------:R-:W-:Y:S02]  /*33b0*/  WARPGROUP.DEPBAR.LE gsb0, 0x0 ;  /* 0x00008000000079c5 */ /* 0x000fe40000010000 */
[----:B-----5:R-:W-:-:S01]  /*33c0*/  FADD R227, R24, R227 ;  /* 0x000000e318e37221 */ /* 0x020fc20000000000 */
[----:B------:R-:W-:Y:S01]  /*33d0*/  FADD R226, R25, R226 ;  /* 0x000000e219e27221 */ /* 0x000fe20000000000 */
[----:B------:R-:W-:-:S01]  /*33e0*/  FADD R225, R26, R225 ;  /* 0x000000e11ae17221 */ /* 0x000fc20000000000 */
[----:B------:R-:W-:Y:S02]  /*33f0*/  FADD R224, R27, R224 ;  /* 0x000000e01be07221 */ /* 0x000fe40000000000 */
[----:B------:R3:W-:Y:S01]  /*3400*/  STL [R1+0x98], R227 ;  /* 0x000098e301007387 */ /* 0x0007e20000100800 */
[----:B------:R-:W-:-:S01]  /*3410*/  FADD R223, R28, R223 ;  /* 0x000000df1cdf7221 */ /* 0x000fc20000000000 */
[----:B------:R-:W-:Y:S01]  /*3420*/  FADD R222, R29, R222 ;  /* 0x000000de1dde7221 */ /* 0x000fe20000000000 */
[----:B------:R-:W-:-:S01]  /*3430*/  FADD R221, R30, R221 ;  /* 0x000000dd1edd7221 */ /* 0x000fc20000000000 */
[----:B---3--:R-:W3:Y:S04]  /*3440*/  LDL.LU R227, [R1+0x2c] ;  /* 0x00002c0001e37983 */ /* 0x008ee80000300800 */
[----:B------:R4:W-:Y:S01]  /*3450*/  STL [R1+0x9c], R226 ;  /* 0x00009ce201007387 */ /* 0x0009e20000100800 */
[----:B------:R-:W-:-:S01]  /*3460*/  FADD R220, R31, R220 ;  /* 0x000000dc1fdc7221 */ /* 0x000fc20000000000 */
[----:B------:R-:W-:-:S02]  /*3470*/  FADD R219, R32, R219 ;  /* 0x000000db20db7221 */ /* 0x000fc40000000000 */
[----:B----4-:R-:W4:Y:S04]  /*3480*/  LDL.LU R226, [R1+0x28] ;  /* 0x0000280001e27983 */ /* 0x010f280000300800 */
[----:B------:R0:W-:Y:S01]  /*3490*/  STL [R1+0xa0], R225 ;  /* 0x0000a0e101007387 */ /* 0x0001e20000100800 */
[----:B------:R-:W-:-:S03]  /*34a0*/  FADD R218, R33, R218 ;  /* 0x000000da21da7221 */ /* 0x000fc60000000000 */
[----:B0-----:R-:W2:Y:S04]  /*34b0*/  LDL.LU R225, [R1+0x24] ;  /* 0x0000240001e17983 */ /* 0x001ea80000300800 */
[----:B------:R0:W-:Y:S01]  /*34c0*/  STL [R1+0xa4], R224 ;  /* 0x0000a4e001007387 */ /* 0x0001e20000100800 */
[----:B------:R-:W-:-:S03]  /*34d0*/  FADD R217, R34, R217 ;  /* 0x000000d922d97221 */ /* 0x000fc60000000000 */
[----:B0-----:R-:W2:Y:S04]  /*34e0*/  LDL.LU R224, [R1+0x20] ;  /* 0x0000200001e07983 */ /* 0x001ea80000300800 */
[----:B------:R0:W-:Y:S01]  /*34f0*/  STL [R1+0xa8], R223 ;  /* 0x0000a8df01007387 */ /* 0x0001e20000100800 */
[----:B------:R-:W-:-:S03]  /*3500*/  FADD R216, R35, R216 ;  /* 0x000000d823d87221 */ /* 0x000fc60000000000 */
[----:B0-----:R-:W2:Y:S04]  /*3510*/  LDL.LU R223, [R1+0x1c] ;  /* 0x00001c0001df7983 */ /* 0x001ea80000300800 */
[----:B------:R0:W-:Y:S04]  /*3520*/  STL [R1+0xac], R222 ;  /* 0x0000acde01007387 */ /* 0x0001e80000100800 */
        /* <DEDUP_REMOVED lines=12> */
[----:B0-----:R-:W2:Y:S01]  /*35f0*/  LDL.LU R216, [R1] ;  /* 0x0000000001d87983 */ /* 0x001ea20000300800 */
[----:B------:R-:W-:-:S01]  /*3600*/  FADD R215, R36, R215 ;  /* 0x000000d724d77221 */ /* 0x000fc20000000000 */
[----:B------:R-:W-:Y:S01]  /*3610*/  FADD R214, R37, R214 ;  /* 0x000000d625d67221 */ /* 0x000fe20000000000 */
[----:B------:R-:W-:-:S01]  /*3620*/  FADD R213, R38, R213 ;  /* 0x000000d526d57221 */ /* 0x000fc20000000000 */
[----:B------:R-:W-:Y:S01]  /*3630*/  FADD R212, R39, R212 ;  /* 0x000000d427d47221 */ /* 0x000fe20000000000 */
[----:B------:R-:W-:-:S01]  /*3640*/  FADD R211, R40, R211 ;  /* 0x000000d328d37221 */ /* 0x000fc20000000000 */
[----:B------:R-:W-:Y:S01]  /*3650*/  STL [R1+0xc8], R215 ;  /* 0x0000c8d701007387 */ /* 0x000fe20000100800 */
        /* <DEDUP_REMOVED lines=15> */
[----:B------:R0:W-:Y:S01]  /*3750*/  STL [R1+0xd8], R211 ;  /* 0x0000d8d301007387 */ /* 0x0001e20000100800 */
[----:B------:R-:W-:-:S01]  /*3760*/  FADD R198, R53, R198 ;  /* 0x000000c635c67221 */ /* 0x000fc20000000000 */
[----:B------:R-:W-:Y:S01]  /*3770*/  FADD R197, R54, R197 ;  /* 0x000000c536c57221 */ /* 0x000fe20000000000 */
        /* <DEDUP_REMOVED lines=68> */
[----:B---3--:R-:W-:-:S01]  /*3bc0*/  FADD R227, R134, R227 ;  /* 0x000000e386e37221 */ /* 0x008fc20000000000 */
[----:B----4-:R-:W-:Y:S01]  /*3bd0*/  FADD R226, R133, R226 ;  /* 0x000000e285e27221 */ /* 0x010fe20000000000 */
[----:B--2---:R-:W-:-:S01]  /*3be0*/  FADD R225, R132, R225 ;  /* 0x000000e184e17221 */ /* 0x004fc20000000000 */
        /* <DEDUP_REMOVED lines=8> */
[----:B------:R-:W-:-:S05]  /*3c70*/  FADD R216, R123, R216 ;  /* 0x000000d87bd87221 */ /* 0x000fca0000000000 */
[----:B------:R2:W-:Y:S04]  /*3c80*/  STL [R1], R216 ;  /* 0x000000d801007387 */ /* 0x0005e80000100800 */
[----:B------:R3:W-:Y:S04]  /*3c90*/  STL [R1+0x4], R217 ;  /* 0x000004d901007387 */ /* 0x0007e80000100800 */
[----:B------:R4:W-:Y:S04]  /*3ca0*/  STL [R1+0x8], R218 ;  /* 0x000008da01007387 */ /* 0x0009e80000100800 */
[----:B------:R1:W-:Y:S04]  /*3cb0*/  STL [R1+0xc], R219 ;  /* 0x00000cdb01007387 */ /* 0x0003e80000100800 */
[----:B------:R1:W-:Y:S04]  /*3cc0*/  STL [R1+0x10], R220 ;  /* 0x000010dc01007387 */ /* 0x0003e80000100800 */
[----:B------:R1:W-:Y:S04]  /*3cd0*/  STL [R1+0x14], R221 ;  /* 0x000014dd01007387 */ /* 0x0003e80000100800 */
[----:B------:R1:W-:Y:S04]  /*3ce0*/  STL [R1+0x18], R222 ;  /* 0x000018de01007387 */ /* 0x0003e80000100800 */
[----:B------:R1:W-:Y:S04]  /*3cf0*/  STL [R1+0x1c], R223 ;  /* 0x00001cdf01007387 */ /* 0x0003e80000100800 */
[----:B------:R1:W-:Y:S04]  /*3d00*/  STL [R1+0x20], R224 ;  /* 0x000020e001007387 */ /* 0x0003e80000100800 */
[----:B0-----:R-:W4:Y:S04]  /*3d10*/  LDL.LU R211, [R1+0x30] ;  /* 0x0000300001d37983 */ /* 0x001f280000300800 */
[----:B------:R0:W-:Y:S04]  /*3d20*/  STL [R1+0x24], R225 ;  /* 0x000024e101007387 */ /* 0x0001e80000100800 */
[----:B------:R-:W4:Y:S04]  /*3d30*/  LDL.LU R212, [R1+0x34] ;  /* 0x0000340001d47983 */ /* 0x000f280000300800 */
[----:B------:R0:W-:Y:S04]  /*3d40*/  STL [R1+0x28], R226 ;  /* 0x000028e201007387 */ /* 0x0001e80000100800 */
[----:B------:R-:W4:Y:S04]  /*3d50*/  LDL.LU R213, [R1+0x38] ;  /* 0x0000380001d57983 */ /* 0x000f280000300800 */
[----:B------:R0:W-:Y:S04]  /*3d60*/  STL [R1+0x2c], R227 ;  /* 0x00002ce301007387 */ /* 0x0001e80000100800 */
[----:B------:R-:W4:Y:S04]  /*3d70*/  LDL.LU R214, [R1+0x3c] ;  /* 0x00003c0001d67983 */ /* 0x000f280000300800 */
[----:B------:R-:W4:Y:S04]  /*3d80*/  LDL.LU R215, [R1+0x40] ;  /* 0x0000400001d77983 */ /* 0x000f280000300800 */
[----:B--2---:R-:W2:Y:S04]  /*3d90*/  LDL.LU R216, [R1+0x44] ;  /* 0x0000440001d87983 */ /* 0x004ea80000300800 */
[----:B---3--:R-:W3:Y:S04]  /*3da0*/  LDL.LU R217, [R1+0x48] ;  /* 0x0000480001d97983 */ /* 0x008ee80000300800 */
[----:B----4-:R-:W4:Y:S04]  /*3db0*/  LDL.LU R218, [R1+0x4c] ;  /* 0x00004c0001da7983 */ /* 0x010f280000300800 */
[----:B-1----:R-:W4:Y:S04]  /*3dc0*/  LDL.LU R219, [R1+0x50] ;  /* 0x0000500001db7983 */ /* 0x002f280000300800 */
[----:B------:R-:W4:Y:S04]  /*3dd0*/  LDL.LU R220, [R1+0x54] ;  /* 0x0000540001dc7983 */ /* 0x000f280000300800 */
[----:B------:R-:W4:Y:S04]  /*3de0*/  LDL.LU R221, [R1+0x58] ;  /* 0x0000580001dd7983 */ /* 0x000f280000300800 */
[----:B------:R-:W4:Y:S04]  /*3df0*/  LDL.LU R222, [R1+0x5c] ;  /* 0x00005c0001de7983 */ /* 0x000f280000300800 */
[----:B------:R-:W4:Y:S04]  /*3e00*/  LDL.LU R223, [R1+0x60] ;  /* 0x0000600001df7983 */ /* 0x000f280000300800 */
[----:B------:R-:W4:Y:S04]  /*3e10*/  LDL.LU R224, [R1+0x64] ;  /* 0x0000640001e07983 */ /* 0x000f280000300800 */
[----:B0-----:R-:W4:Y:S04]  /*3e20*/  LDL.LU R225, [R1+0x68] ;  /* 0x0000680001e17983 */ /* 0x001f280000300800 */
[----:B------:R-:W4:Y:S04]  /*3e30*/  LDL.LU R226, [R1+0x6c] ;  /* 0x00006c0001e27983 */ /* 0x000f280000300800 */
[----:B------:R-:W4:Y:S01]  /*3e40*/  LDL.LU R227, [R1+0x70] ;  /* 0x0000700001e37983 */ /* 0x000f220000300800 */
[----:B------:R-:W-:-:S05]  /*3e50*/  FADD R211, R135, R211 ;  /* 0x000000d387d37221 */ /* 0x000fca0000000000 */
[----:B------:R0:W-:Y:S01]  /*3e60*/  STL [R1+0x30], R211 ;  /* 0x000030d301007387 */ /* 0x0001e20000100800 */
[----:B------:R-:W-:-:S03]  /*3e70*/  FADD R212, R136, R212 ;  /* 0x000000d488d47221 */ /* 0x000fc60000000000 */
[----:B0-----:R0:W5:Y:S01]  /*3e80*/  LDL.LU R211, [R1+0xd8] ;  /* 0x0000d80001d37983 */ /* 0x0011620000300800 */
[----:B------:R-:W-:-:S03]  /*3e90*/  FADD R213, R137, R213 ;  /* 0x000000d589d57221 */ /* 0x000fc60000000000 */
[----:B------:R1:W-:Y:S01]  /*3ea0*/  STL [R1+0x34], R212 ;  /* 0x000034d401007387 */ /* 0x0003e20000100800 */
[----:B------:R-:W-:-:S01]  /*3eb0*/  FADD R214, R138, R214 ;  /* 0x000000d68ad67221 */ /* 0x000fc20000000000 */
[----:B------:R-:W-:Y:S02]  /*3ec0*/  FADD R215, R139, R215 ;  /* 0x000000d78bd77221 */ /* 0x000fe40000000000 */
[----:B-1----:R0:W5:Y:S01]  /*3ed0*/  LDL.LU R212, [R1+0xd4] ;  /* 0x0000d40001d47983 */ /* 0x0021620000300800 */
[----:B--2---:R-:W-:-:S03]  /*3ee0*/  FADD R216, R140, R216 ;  /* 0x000000d88cd87221 */ /* 0x004fc60000000000 */
[----:B------:R1:W-:Y:S01]  /*3ef0*/  STL [R1+0x38], R213 ;  /* 0x000038d501007387 */ /* 0x0003e20000100800 */
[----:B---3--:R-:W-:-:S03]  /*3f00*/  FADD R217, R141, R217 ;  /* 0x000000d98dd97221 */ /* 0x008fc60000000000 */
[----:B-1----:R0:W5:Y:S01]  /*3f10*/  LDL.LU R213, [R1+0xd0] ;  /* 0x0000d00001d57983 */ /* 0x0021620000300800 */
[----:B----4-:R-:W-:-:S03]  /*3f20*/  FADD R218, R142, R218 ;  /* 0x000000da8eda7221 */ /* 0x010fc60000000000 */
[----:B------:R1:W-:Y:S01]  /*3f30*/  STL [R1+0x3c], R214 ;  /* 0x00003cd601007387 */ /* 0x0003e20000100800 */
[----:B------:R-:W-:-:S01]  /*3f40*/  FADD R219, R143, R219 ;  /* 0x000000db8fdb7221 */ /* 0x000fc20000000000 */
[----:B------:R-:W-:Y:S02]  /*3f50*/  FADD R220, R144, R220 ;  /* 0x000000dc90dc7221 */ /* 0x000fe40000000000 */
[----:B-1----:R0:W5:Y:S04]  /*3f60*/  LDL.LU R214, [R1+0xcc] ;  /* 0x0000cc0001d67983 */ /* 0x0021680000300800 */
[----:B------:R1:W-:Y:S01]  /*3f70*/  STL [R1+0x40], R215 ;  /* 0x000040d701007387 */ /* 0x0003e20000100800 */
[----:B------:R-:W-:-:S01]  /*3f80*/  FADD R221, R145, R221 ;  /* 0x000000dd91dd7221 */ /* 0x000fc20000000000 */
[----:B------:R-:W-:-:S02]  /*3f90*/  FADD R222, R146, R222 ;  /* 0x000000de92de7221 */ /* 0x000fc40000000000 */
[----:B-1----:R0:W5:Y:S04]  /*3fa0*/  LDL.LU R215, [R1+0xc8] ;  /* 0x0000c80001d77983 */ /* 0x0021680000300800 */
[----:B------:R1:W-:Y:S01]  /*3fb0*/  STL [R1+0x44], R216 ;  /* 0x000044d801007387 */ /* 0x0003e20000100800 */
[----:B------:R-:W-:-:S03]  /*3fc0*/  FADD R223, R147, R223 ;  /* 0x000000df93df7221 */ /* 0x000fc60000000000 */
        /* <DEDUP_REMOVED lines=13> */
[----:B------:R1:W-:Y:S04]  /*40a0*/  STL [R1+0x58], R221 ;  /* 0x000058dd01007387 */ /* 0x0003e80000100800 */
        /* <DEDUP_REMOVED lines=12> */
[----:B-1----:R0:W5:Y:S01]  /*4170*/  LDL.LU R227, [R1+0x98] ;  /* 0x0000980001e37983 */ /* 0x0021620000300800 */
[----:B------:R-:W-:-:S05]  /*4180*/  UMOV UR6, URZ ;  /* 0x0000003f00067c82 */ /* 0x000fca0008000000 */
.L_x_27:
[----:B------:R-:W-:Y:S05]  /*4190*/  @!P1 BRA `(.L_x_28) ;  /* 0x0000000000049947 */ /* 0x000fea0003800000 */
[----:B------:R-:W-:Y:S01]  /*41a0*/  BPT.TRAP 0x1 ;  /* 0x000000040000795c */ /* 0x000fe20000300000 */
.L_x_28:
[----:B------:R-:W-:Y:S02]  /*41b0*/  UISETP.GT.U32.AND UP0, UPT, UR13, 0x1, UPT ;  /* 0x000000010d00788c */ /* 0x000fe4000bf04070 */
[----:B------:R-:W-:-:S04]  /*41c0*/  ULEA UR8, UR32, UR12, 0x3 ;  /* 0x0000000c20087291 */ /* 0x000fc8000f8e183f */
[----:B------:R-:W-:Y:S01]  /*41d0*/  UIADD3 UR8, UR8, 0x28, URZ ;  /* 0x0000002808087890 */ /* 0x000fe2000fffe03f */
[----:B------:R-:W-:-:S03]  /*41e0*/  PLOP3.LUT P0, PT, PT, PT, UP0, 0x80, 0x0 ;  /* 0x000000000000781c */ /* 0x000fc60003f0f008 */
[----:B------:R-:W-:-:S09]  /*41f0*/  UPRMT UR8, URZ, 0x654, UR8 ;  /* 0x000006543f087896 */ /* 0x000fd20008000008 */
[----:B------:R-:W-:Y:S01]  /*4200*/  SYNCS.ARRIVE.TRANS64.RED.A1T0 RZ, [UR8], RZ ;  /* 0x000000ffffff79a7 */ /* 0x000fe20008100408 */
[----:B------:R-:W-:Y:S05]  /*4210*/  @P0 BRA `(.L_x_29) ;  /* 0x0000000000040947 */ /* 0x000fea0003800000 */
[----:B------:R-:W-:Y:S01]  /*4220*/  BPT.TRAP 0x1 ;  /* 0x000000040000795c */ /* 0x000fe20000300000 */
.L_x_29:
[----:B------:R-:W-:Y:S02]  /*4230*/  UISETP.GT.AND UP2, UPT, UR31, 0x1, UPT ;  /* 0x000000011f00788c */ /* 0x000fe4000bf44270 */
[----:B------:R-:W-:Y:S02]  /*4240*/  UIADD3 UR19, UR19, 0x1, URZ ;  /* 0x0000000113137890 */ /* 0x000fe4000fffe03f */
[----:B------:R-:W-:Y:S02]  /*4250*/  UIADD3 UR32, UR32, 0x1, URZ ;  /* 0x0000000120207890 */ /* 0x000fe4000fffe03f */
[----:B------:R-:W-:Y:S01]  /*4260*/  PLOP3.LUT P0, PT, PT, PT, UP2, 0x80, 0x0 ;  /* 0x000000000000781c */ /* 0x000fe20003f0f028 */
[----:B------:R-:W-:Y:S02]  /*4270*/  UISETP.NE.AND UP0, UPT, UR19, 0x5, UPT ;  /* 0x000000051300788c */ /* 0x000fe4000bf05270 */
[----:B------:R-:W-:Y:S02]  /*4280*/  UISETP.NE.AND UP1, UPT, UR32, 0x5, UPT ;  /* 0x000000052000788c */ /* 0x000fe4000bf25270 */
[----:B------:R-:W-:-:S02]  /*4290*/  USEL UR8, URZ, 0x1, UP0 ;  /* 0x000000013f087887 */ /* 0x000fc40008000000 */
[----:B------:R-:W-:Y:S02]  /*42a0*/  UIADD3 UR31, UR31, -0x1, URZ ;  /* 0xffffffff1f1f7890 */ /* 0x000fe4000fffe03f */
[----:B------:R-:W-:Y:S02]  /*42b0*/  USEL UR19, UR19, URZ, UP0 ;  /* 0x0000003f13137287 */ /* 0x000fe40008000000 */
[----:B------:R-:W-:Y:S01]  /*42c0*/  LOP3.LUT R228, R228, UR8, RZ, 0x3c, !PT ;  /* 0x00000008e4e47c12 */ /* 0x000fe2000f8e3cff */
[----:B------:R-:W-:Y:S01]  /*42d0*/  USEL UR32, UR32, URZ, UP1 ;  /* 0x0000003f20207287 */ /* 0x000fe20008800000 */
[----:B------:R-:W-:Y:S01]  /*42e0*/  UMOV UR8, 0x1 ;  /* 0x0000000100087882 */ /* 0x000fe20000000000 */
[----:B------:R-:W-:Y:S10]  /*42f0*/  @P0 BRA `(.L_x_30) ;  /* 0xffffffec008c0947 */ /* 0x000ff4000383ffff */
.L_x_22:
[----:B------:R-:W-:-:S04]  /*4300*/  UISETP.NE.AND UP0, UPT, UR6, URZ, UPT ;  /* 0x0000003f0600728c */ /* 0x000fc8000bf05270 */
[----:B------:R-:W-:-:S06]  /*4310*/  USEL UR6, URZ, 0x1, !UP0 ;  /* 0x000000013f067887 */ /* 0x000fcc000c000000 */
[----:B------:R-:W-:-:S13]  /*4320*/  ISETP.NE.AND P0, PT, RZ, UR6, PT ;  /* 0x00000006ff007c0c */ /* 0x000fda000bf05270 */
[----:B------:R-:W-:Y:S05]  /*4330*/  @!P0 BRA `(.L_x_31) ;  /* 0x0000000c00d48947 */ /* 0x000fea0003800000 */
[----:B------:R-:W-:Y:S02]  /*4340*/  WARPGROUP.DEPBAR.LE gsb0, 0x0 ;  /* 0x00008000000079c5 */ /* 0x000fe40000010000 */
[----:B-----5:R-:W-:-:S05]  /*4350*/  FADD R227, R24, R227 ;  /* 0x000000e318e37221 */ /* 0x020fca0000000000 */
[----:B------:R3:W-:Y:S04]  /*4360*/  STL [R1+0x98], R227 ;  /* 0x000098e301007387 */ /* 0x0007e80000100800 */
[----:B---3--:R-:W3:Y:S04]  /*4370*/  LDL.LU R227, [R1+0x70] ;  /* 0x0000700001e37983 */ /* 0x008ee80000300800 */
[----:B---3--:R3:W-:Y:S04]  /*4380*/  STL [R1+0x9c], R227 ;  /* 0x00009ce301007387 */ /* 0x0087e80000100800 */
        /* <DEDUP_REMOVED lines=54> */
[----:B---3--:R-:W3:Y:S01]  /*46f0*/  LDL.LU R227, [R1] ;  /* 0x0000000001e37983 */ /* 0x008ee20000300800 */
[----:B------:R-:W-:Y:S01]  /*4700*/  FADD R226, R25, R226 ;  /* 0x000000e219e27221 */ /* 0x000fe20000000000 */
        /* <DEDUP_REMOVED lines=97> */
[----:B---3--:R-:W-:-:S05]  /*4d20*/  FADD R227, R123, R227 ;  /* 0x000000e37be37221 */ /* 0x008fca0000000000 */
[----:B------:R3:W-:Y:S04]  /*4d30*/  STL [R1], R227 ;  /* 0x000000e301007387 */ /* 0x0007e80000100800 */
[----:B---3--:R-:W3:Y:S02]  /*4d40*/  LDL.LU R227, [R1+0x108] ;  /* 0x0001080001e37983 */ /* 0x008ee40000300800 */
[----:B---3--:R-:W-:-:S05]  /*4d50*/  FADD R227, R124, R227 ;  /* 0x000000e37ce37221 */ /* 0x008fca0000000000 */
[----:B------:R3:W-:Y:S04]  /*4d60*/  STL [R1+0x4], R227 ;  /* 0x000004e301007387 */ /* 0x0007e80000100800 */
        /* <DEDUP_REMOVED lines=81> */
[----:B---3--:R3:W5:Y:S02]  /*5280*/  LDL.LU R227, [R1+0x98] ;  /* 0x0000980001e37983 */ /* 0x0087640000300800 */
.L_x_31:
[----:B------:R-:W-:-:S04]  /*5290*/  IMAD.U32 R228, RZ, RZ, UR30 ;  /* 0x0000001effe47e24 */ /* 0x000fc8000f8e00ff */
[----:B------:R4:W-:Y:S01]  /*52a0*/  SYNCS.ARRIVE.TRANS64.A1T0 RZ, [R228+UR28], RZ ;  /* 0x000000ffe4ff79a7 */ /* 0x0009e2000810001c */
[----:B------:R-:W-:Y:S02]  /*52b0*/  WARPGROUP.DEPBAR.LE gsb0, 0x0 ;  /* 0x00008000000079c5 */ /* 0x000fe40000010000 */
[----:B------:R-:W0:Y:S02]  /*52c0*/  LDC R24, c[0x0][0x28c] ;  /* 0x0000a300ff187b82 */ /* 0x000e240000000800 */
[----:B0-----:R-:W-:-:S13]  /*52d0*/  ISETP.GE.AND P0, PT, R24, 0x1, PT ;  /* 0x000000011800780c */ /* 0x001fda0003f06270 */
[----:B----4-:R-:W-:Y:S05]  /*52e0*/  @!P0 BRA `(.L_x_32) ;  /* 0x0000000000408947 */ /* 0x010fea0003800000 */
[----:B------:R-:W-:-:S06]  /*52f0*/  UISETP.NE.AND UP0, UPT, UR26, 0x3, UPT ;  /* 0x000000031a00788c */ /* 0x000fcc000bf05270 */
[----:B------:R-:W-:-:S13]  /*5300*/  PLOP3.LUT P0, PT, PT, PT, UP0, 0x80, 0x0 ;  /* 0x000000000000781c */ /* 0x000fda0003f0f008 */
[----:B------:R-:W-:Y:S05]  /*5310*/  @!P0 BRA `(.L_x_33) ;  /* 0x0000000000048947 */ /* 0x000fea0003800000 */
[----:B------:R-:W-:Y:S01]  /*5320*/  BPT.TRAP 0x1 ;  /* 0x000000040000795c */ /* 0x000fe20000300000 */
.L_x_33:
[----:B------:R-:W-:Y:S02]  /*5330*/  UIADD3 UR8, UR16, UR5, URZ ;  /* 0x0000000510087290 */ /* 0x000fe4000fffe03f */
[----:B------:R-:W-:Y:S02]  /*5340*/  UISETP.GT.U32.AND UP0, UPT, UR13, 0x1, UPT ;  /* 0x000000010d00788c */ /* 0x000fe4000bf04070 */
[----:B------:R-:W-:-:S04]  /*5350*/  UIMAD.WIDE.U32 UR6, UR8, -0x33333333, URZ ;  /* 0xcccccccd080678a5 */ /* 0x000fc8000f8e003f */
[----:B------:R-:W-:Y:S01]  /*5360*/  USHF.R.U32.HI UR6, URZ, 0x2, UR7 ;  /* 0x000000023f067899 */ /* 0x000fe20008011607 */
[----:B------:R-:W-:-:S03]  /*5370*/  PLOP3.LUT P0, PT, PT, PT, UP0, 0x80, 0x0 ;  /* 0x000000000000781c */ /* 0x000fc60003f0f008 */
[----:B------:R-:W-:-:S04]  /*5380*/  UIMAD UR8, UR6, -0x5, UR8 ;  /* 0xfffffffb060878a4 */ /* 0x000fc8000f8e0208 */
[----:B------:R-:W-:-:S04]  /*5390*/  ULEA UR8, UR8, UR12, 0x3 ;  /* 0x0000000c08087291 */ /* 0x000fc8000f8e183f */
[----:B------:R-:W-:-:S04]  /*53a0*/  UIADD3 UR8, UR8, 0x28, URZ ;  /* 0x0000002808087890 */ /* 0x000fc8000fffe03f */
[----:B------:R-:W-:-:S09]  /*53b0*/  UPRMT UR8, URZ, 0x654, UR8 ;  /* 0x000006543f087896 */ /* 0x000fd20008000008 */
[----:B------:R-:W-:Y:S01]  /*53c0*/  SYNCS.ARRIVE.TRANS64.RED.A1T0 RZ, [UR8], RZ ;  /* 0x000000ffffff79a7 */ /* 0x000fe20008100408 */
[----:B------:R-:W-:Y:S05]  /*53d0*/  @P0 BRA `(.L_x_32) ;  /* 0x0000000000040947 */ /* 0x000fea0003800000 */
[----:B------:R-:W-:Y:S01]  /*53e0*/  BPT.TRAP 0x1 ;  /* 0x000000040000795c */ /* 0x000fe20000300000 */
.L_x_32:
[----:B------:R-:W0:Y:S01]  /*53f0*/  S2R R25, SR_TID.X ;  /* 0x0000000000197919 */ /* 0x000e220000002100 */
[----:B------:R-:W-:Y:S01]  /*5400*/  IMAD.U32 R24, RZ, RZ, UR29 ;  /* 0x0000001dff187e24 */ /* 0x000fe2000f8e00ff */
[----:B------:R-:W-:Y:S01]  /*5410*/  UIADD3 UR5, UR27, UR5, URZ ;  /* 0x000000051b057290 */ /* 0x000fe2000fffe03f */
[----:B------:R-:W4:Y:S01]  /*5420*/  LDC R35, c[0x0][0x288] ;  /* 0x0000a200ff237b82 */ /* 0x000f220000000800 */
[----:B------:R-:W-:Y:S02]  /*5430*/  UISETP.GE.U32.AND UP1, UPT, UR27, 0x5, UPT ;  /* 0x000000051b00788c */ /* 0x000fe4000bf26070 */
[----:B------:R-:W-:Y:S01]  /*5440*/  SHF.L.U32 R24, R24, 0x1f, RZ ;  /* 0x0000001f18187819 */ /* 0x000fe200000006ff */
[----:B------:R-:W-:Y:S02]  /*5450*/  UISETP.GT.U32.AND UP0, UPT, UR5, 0x4, UPT ;  /* 0x000000040500788c */ /* 0x000fe4000bf04070 */
[----:B------:R-:W-:Y:S01]  /*5460*/  UIMAD.WIDE.U32 UR6, UR5, -0x33333333, URZ ;  /* 0xcccccccd050678a5 */ /* 0x000fe2000f8e003f */
[----:B------:R-:W1:Y:S01]  /*5470*/  SYNCS.PHASECHK.TRANS64.TRYWAIT P0, [UR17+0x8], R24 ;  /* 0x00000818ff0075a7 */ /* 0x000e620008000151 */
[----:B------:R-:W-:-:S02]  /*5480*/  UISETP.LT.U32.AND UP0, UPT, UR27, 0x5, UP0 ;  /* 0x000000051b00788c */ /* 0x000fc40008701070 */
[----:B------:R-:W-:Y:S02]  /*5490*/  USHF.R.U32.HI UR6, URZ, 0x2, UR7 ;  /* 0x000000023f067899 */ /* 0x000fe40008011607 */
[----:B------:R-:W-:Y:S02]  /*54a0*/  USEL UR8, URZ, 0x1, !UP0 ;  /* 0x000000013f087887 */ /* 0x000fe4000c000000 */
[----:B------:R-:W-:Y:S02]  /*54b0*/  UIMAD UR5, UR6, -0x5, UR5 ;  /* 0xfffffffb060578a4 */ /* 0x000fe4000f8e0205 */
[----:B------:R-:W-:-:S04]  /*54c0*/  ULOP3.LUT UR4, UR4, UR8, URZ, 0x3c, !UPT ;  /* 0x0000000804047292 */ /* 0x000fc8000f8e3c3f */
[----:B------:R-:W-:Y:S01]  /*54d0*/  @UP1 ULOP3.LUT UR4, UR4, 0x1, UR6, 0x78, !UPT ;  /* 0x0000000104041892 */ /* 0x000fe2000f8e7806 */
[----:B0-----:R-:W-:-:S04]  /*54e0*/  SHF.R.S32.HI R26, RZ, 0x1f, R25 ;  /* 0x0000001fff1a7819 */ /* 0x001fc80000011419 */
[----:B------:R-:W-:-:S04]  /*54f0*/  LEA.HI R26, R26, R25, RZ, 0x7 ;  /* 0x000000191a1a7211 */ /* 0x000fc800078f38ff */
[----:B------:R-:W-:-:S05]  /*5500*/  LOP3.LUT R26, R26, 0xffffff80, RZ, 0xc0, !PT ;  /* 0xffffff801a1a7812 */ /* 0x000fca00078ec0ff */
[----:B------:R-:W-:-:S05]  /*5510*/  IMAD.IADD R26, R25, 0x1, -R26 ;  /* 0x00000001191a7824 */ /* 0x000fca00078e0a1a */
[----:B------:R-:W-:-:S04]  /*5520*/  SHF.R.S32.HI R25, RZ, 0x1f, R26 ;  /* 0x0000001fff197819 */ /* 0x000fc8000001141a */
[----:B------:R-:W-:-:S04]  /*5530*/  LEA.HI R25, R25, R26, RZ, 0x2 ;  /* 0x0000001a19197211 */ /* 0x000fc800078f10ff */
[----:B------:R-:W-:-:S05]  /*5540*/  LOP3.LUT R25, R25, 0xfffffffc, RZ, 0xc0, !PT ;  /* 0xfffffffc19197812 */ /* 0x000fca00078ec0ff */
[----:B------:R-:W-:-:S04]  /*5550*/  IMAD.IADD R40, R26, 0x1, -R25 ;  /* 0x000000011a287824 */ /* 0x000fc800078e0a19 */
[----:B------:R-:W-:Y:S01]  /*5560*/  IMAD.SHL.U32 R32, R40, 0x2, RZ ;  /* 0x0000000228207824 */ /* 0x000fe200078e00ff */
[----:B-1--4-:R-:W-:Y:S06]  /*5570*/  @!P0 BRA `(.L_x_34) ;  /* 0x000000a800a08947 */ /* 0x012fec0003800000 */
.L_x_321:
[----:B------:R1:W-:Y:S01]  /*5580*/  STL [R1+0xa0], R3 ;  /* 0x0000a00301007387 */ /* 0x0003e20000100800 */
[----:B------:R-:W-:Y:S01]  /*5590*/  ULDC.64 UR6, c[0x0][0x5d0] ;  /* 0x0001740000067ab9 */ /* 0x000fe20000000a00 */
[----:B------:R-:W-:Y:S01]  /*55a0*/  SHF.R.S32.HI R33, RZ, 0x1f, R32 ;  /* 0x0000001fff217819 */ /* 0x000fe20000011420 */
[----:B------:R-:W-:Y:S01]  /*55b0*/  ULDC UR8, c[0x0][0x284] ;  /* 0x0000a10000087ab9 */ /* 0x000fe20000000800 */
[----:B-1----:R-:W4:Y:S04]  /*55c0*/  LDL.LU R3, [R1+0x84] ;  /* 0x0000840001037983 */ /* 0x002f280000300800 */
[----:B------:R1:W-:Y:S04]  /*55d0*/  STL [R1+0x9c], R2 ;  /* 0x00009c0201007387 */ /* 0x0003e80000100800 */
[----:B-1----:R-:W2:Y:S04]  /*55e0*/  LDL R2, [R1+0x80] ;  /* 0x0000800001027983 */ /* 0x002ea80000100800 */
[----:B-----5:R1:W-:Y:S04]  /*55f0*/  STL [R1+0x98], R0 ;  /* 0x0000980001007387 */ /* 0x0203e80000100800 */
[----:B-1----:R-:W3:Y:S01]  /*5600*/  LDL R0, [R1+0x74] ;  /* 0x0000740001007983 */ /* 0x002ee20000100800 */
[----:B----4-:R-:W-:-:S03]  /*5610*/  IMAD.SHL.U32 R37, R3, 0x100, RZ ;  /* 0x0000010003257824 */ /* 0x010fc600078e00ff */
[----:B------:R1:W5:Y:S01]  /*5620*/  LDL.LU R3, [R1+0xa0] ;  /* 0x0000a00001037983 */ /* 0x0003620000300800 */
[----:B--2---:R-:W-:-:S03]  /*5630*/  IMAD.SHL.U32 R34, R2, 0x40, RZ ;  /* 0x0000004002227824 */ /* 0x004fc600078e00ff */
[----:B------:R1:W5:Y:S01]  /*5640*/  LDL.LU R2, [R1+0x9c] ;  /* 0x00009c0001027983 */ /* 0x0003620000300800 */
[----:B---3--:R-:W-:Y:S01]  /*5650*/  SHF.R.S32.HI R38, RZ, 0x1f, R0 ;  /* 0x0000001fff267819 */ /* 0x008fe20000011400 */
[----:B0-----:R-:W-:-:S04]  /*5660*/  IMAD.WIDE.U32 R24, R0, UR6, R32 ;  /* 0x0000000600187c25 */ /* 0x001fc8000f8e0020 */
[----:B------:R-:W-:-:S04]  /*5670*/  IMAD R26, R38, UR6, RZ ;  /* 0x00000006261a7c24 */ /* 0x000fc8000f8e02ff */
[----:B------:R-:W-:Y:S02]  /*5680*/  IMAD R27, R0, UR7, R26 ;  /* 0x00000007001b7c24 */ /* 0x000fe4000f8e021a */
[----:B------:R1:W5:Y:S01]  /*5690*/  LDL.LU R0, [R1+0x98] ;  /* 0x0000980001007983 */ /* 0x0003620000300800 */
[----:B------:R-:W-:-:S04]  /*56a0*/  ISETP.GE.AND P0, PT, R34, UR8, PT ;  /* 0x0000000822007c0c */ /* 0x000fc8000bf06270 */
[C---:B------:R-:W-:Y:S02]  /*56b0*/  ISETP.GE.OR P0, PT, R37.reuse, R35, P0 ;  /* 0x000000232500720c */ /* 0x040fe40000706670 */
[----:B------:R-:W-:Y:S02]  /*56c0*/  SHF.R.S32.HI R36, RZ, 0x1f, R37 ;  /* 0x0000001fff247819 */ /* 0x000fe40000011425 */
[----:B------:R-:W-:-:S04]  /*56d0*/  IADD3 R24, P1, R37, R24, RZ ;  /* 0x0000001825187210 */ /* 0x000fc80007f3e0ff */
[----:B------:R-:W-:-:S05]  /*56e0*/  IADD3.X R25, R36, R25, R27, P1, !PT ;  /* 0x0000001924197210 */ /* 0x000fca0000ffe41b */
[----:B-1----:R-:W-:Y:S05]  /*56f0*/  @P0 BRA `(.L_x_35) ;  /* 0x0000008c00d00947 */ /* 0x002fea0003800000 */
[----:B------:R0:W-:Y:S01]  /*5700*/  STL.64 [R1+0xa0], R4 ;  /* 0x0000a00401007387 */ /* 0x0001e20000100a00 */
[----:B------:R-:W1:Y:S01]  /*5710*/  LDC.64 R28, c[0x0][0x5c8] ;  /* 0x00017200ff1c7b82 */ /* 0x000e620000000a00 */
[----:B------:R-:W-:Y:S02]  /*5720*/  ULDC.64 UR6, c[0x0][0x5c0] ;  /* 0x0001700000067ab9 */ /* 0x000fe40000000a00 */
[----:B0-----:R-:W2:Y:S04]  /*5730*/  LDL.64 R4, [R1+0x88] ;  /* 0x0000880001047983 */ /* 0x001ea80000100a00 */
[----:B-----5:R0:W-:Y:S04]  /*5740*/  STL [R1+0x9c], R2 ;  /* 0x00009c0201007387 */ /* 0x0201e80000100800 */
[----:B0-----:R-:W2:Y:S04]  /*5750*/  LDL.LU R2, [R1+0x80] ;  /* 0x0000800001027983 */ /* 0x001ea80000300800 */
[----:B------:R0:W-:Y:S04]  /*5760*/  STL [R1+0x98], R0 ;  /* 0x0000980001007387 */ /* 0x0001e80000100800 */
[----:B0-----:R-:W3:Y:S01]  /*5770*/  LDL R0, [R1+0x90] ;  /* 0x0000900001007983 */ /* 0x001ee20000100800 */
[----:B--2---:R-:W-:-:S03]  /*5780*/  IMAD.WIDE R30, R2, 0x40, R4 ;  /* 0x00000040021e7825 */ /* 0x004fc600078e0204 */
[----:B------:R0:W5:Y:S04]  /*5790*/  LDL.LU.64 R4, [R1+0xa0] ;  /* 0x0000a00001047983 */ /* 0x0001680000300a00 */
[----:B------:R0:W5:Y:S01]  /*57a0*/  LDL.LU R2, [R1+0x9c] ;  /* 0x00009c0001027983 */ /* 0x0001620000300800 */
[-C--:B-1----:R-:W-:Y:S02]  /*57b0*/  IMAD R26, R31, R28.reuse, RZ ;  /* 0x0000001c1f1a7224 */ /* 0x082fe400078e02ff */
[----:B------:R-:W-:-:S04]  /*57c0*/  IMAD.WIDE.U32 R24, R30, R28, R24 ;  /* 0x0000001c1e187225 */ /* 0x000fc800078e0018 */
[----:B------:R-:W-:Y:S01]  /*57d0*/  IMAD R27, R30, R29, R26 ;  /* 0x0000001d1e1b7224 */ /* 0x000fe200078e021a */
[----:B------:R-:W-:Y:S01]  /*57e0*/  LEA R26, P0, R28, R24, 0x3 ;  /* 0x000000181c1a7211 */ /* 0x000fe200078018ff */
[----:B---3--:R-:W-:Y:S01]  /*57f0*/  IMAD.IADD R39, R0, 0x1, -R34 ;  /* 0x0000000100277824 */ /* 0x008fe200078e0a22 */
[----:B------:R-:W-:Y:S01]  /*5800*/  IADD3 R24, P1, R24, UR6, RZ ;  /* 0x0000000618187c10 */ /* 0x000fe2000ff3e0ff */
[----:B------:R0:W5:Y:S01]  /*5810*/  LDL.LU R0, [R1+0x98] ;  /* 0x0000980001007983 */ /* 0x0001620000300800 */
[----:B------:R-:W-:Y:S01]  /*5820*/  IMAD.IADD R27, R25, 0x1, R27 ;  /* 0x00000001191b7824 */ /* 0x000fe200078e021b */
[----:B------:R-:W-:-:S04]  /*5830*/  IADD3 R26, P3, R26, UR6, RZ ;  /* 0x000000061a1a7c10 */ /* 0x000fc8000ff7e0ff */
[----:B------:R-:W-:Y:S01]  /*5840*/  LEA.HI.X R29, R28, R27, R29, 0x3, P0 ;  /* 0x0000001b1c1d7211 */ /* 0x000fe200000f1c1d */
[----:B------:R-:W-:Y:S01]  /*5850*/  IMAD R28, R40, -0x2, R35 ;  /* 0xfffffffe281c7824 */ /* 0x000fe200078e0223 */
[----:B------:R-:W-:Y:S01]  /*5860*/  FSETP.NEU.AND P0, PT, RZ, UR25, PT ;  /* 0x00000019ff007c0b */ /* 0x000fe2000bf0d000 */
[----:B------:R-:W-:Y:S01]  /*5870*/  BSSY B0, `(.L_x_35) ;  /* 0x00008dc000007945 */ /* 0x000fe20003800000 */
[----:B------:R-:W-:Y:S02]  /*5880*/  IADD3.X R25, R27, UR7, RZ, P1, !PT ;  /* 0x000000071b197c10 */ /* 0x000fe40008ffe4ff */
[----:B------:R-:W-:Y:S01]  /*5890*/  IADD3.X R27, R29, UR7, RZ, P3, !PT ;  /* 0x000000071d1b7c10 */ /* 0x000fe20009ffe4ff */
[----:B------:R-:W-:-:S08]  /*58a0*/  IMAD.IADD R34, R28, 0x1, -R37 ;  /* 0x000000011c227824 */ /* 0x000fd000078e0a25 */
[----:B0-----:R-:W-:Y:S05]  /*58b0*/  @!P0 BRA `(.L_x_36) ;  /* 0x0000006800e08947 */ /* 0x001fea0003800000 */
[----:B-----5:R0:W-:Y:S01]  /*58c0*/  STL [R1+0x98], R0 ;  /* 0x0000980001007387 */ /* 0x0201e20000100800 */
[----:B------:R-:W-:Y:S01]  /*58d0*/  ULDC.64 UR6, c[0x0][0x5b8] ;  /* 0x00016e0000067ab9 */ /* 0x000fe20000000a00 */
[----:B------:R-:W-:Y:S02]  /*58e0*/  ULDC.64 UR8, c[0x0][0x5a8] ;  /* 0x00016a0000087ab9 */ /* 0x000fe40000000a00 */
[----:B0-----:R-:W2:Y:S01]  /*58f0*/  LDL.LU R0, [R1+0x74] ;  /* 0x0000740001007983 */ /* 0x001ea20000300800 */
[----:B------:R-:W-:Y:S01]  /*5900*/  IMAD R28, R38, UR6, RZ ;  /* 0x00000006261c7c24 */ /* 0x000fe2000f8e02ff */
[----:B------:R-:W-:Y:S01]  /*5910*/  BSSY B1, `(.L_x_37) ;  /* 0x0000011000017945 */ /* 0x000fe20003800000 */
[----:B--2---:R-:W-:-:S04]  /*5920*/  IMAD.WIDE.U32 R32, R0, UR6, R32 ;  /* 0x0000000600207c25 */ /* 0x004fc8000f8e0020 */
[----:B------:R-:W-:Y:S01]  /*5930*/  IMAD R29, R0, UR7, R28 ;  /* 0x00000007001d7c24 */ /* 0x000fe2000f8e021c */
[----:B------:R-:W-:Y:S01]  /*5940*/  IADD3 R32, P0, R37, R32, RZ ;  /* 0x0000002025207210 */ /* 0x000fe20007f1e0ff */
[----:B------:R0:W5:Y:S01]  /*5950*/  LDL.LU R0, [R1+0x98] ;  /* 0x0000980001007983 */ /* 0x0001620000300800 */
[----:B------:R-:W-:Y:S02]  /*5960*/  ULDC.64 UR6, c[0x0][0x5b0] ;  /* 0x00016c0000067ab9 */ /* 0x000fe40000000a00 */
[----:B------:R-:W-:Y:S01]  /*5970*/  IADD3.X R33, R36, R33, R29, P0, !PT ;  /* 0x0000002124217210 */ /* 0x000fe200007fe41d */
[----:B------:R-:W-:Y:S01]  /*5980*/  IMAD R35, R31, UR6, RZ ;  /* 0x000000061f237c24 */ /* 0x000fe2000f8e02ff */
[----:B------:R-:W-:Y:S01]  /*5990*/  ISETP.GE.AND P0, PT, R39, 0x1, PT ;  /* 0x000000012700780c */ /* 0x000fe20003f06270 */
[----:B------:R-:W-:-:S03]  /*59a0*/  IMAD.WIDE.U32 R28, R30, UR6, R32 ;  /* 0x000000061e1c7c25 */ /* 0x000fc6000f8e0020 */
[----:B------:R-:W-:Y:S01]  /*59b0*/  ISETP.LT.OR P4, PT, R34, 0x1, !P0 ;  /* 0x000000012200780c */ /* 0x000fe20004781670 */
[----:B------:R-:W-:Y:S01]  /*59c0*/  IMAD R35, R30, UR7, R35 ;  /* 0x000000071e237c24 */ /* 0x000fe2000f8e0223 */
[----:B------:R-:W-:-:S04]  /*59d0*/  IADD3 R28, P1, R28, UR8, RZ ;  /* 0x000000081c1c7c10 */ /* 0x000fc8000ff3e0ff */
[--C-:B------:R-:W-:Y:S02]  /*59e0*/  IADD3.X R29, R29, UR9, R35.reuse, P1, !PT ;  /* 0x000000091d1d7c10 */ /* 0x100fe40008ffe423 */
[----:B------:R-:W-:-:S05]  /*59f0*/  PRMT R35, RZ, 0x7610, R35 ;  /* 0x00007610ff237816 */ /* 0x000fca0000000023 */
[----:B0-----:R-:W-:Y:S05]  /*5a00*/  @P4 BRA `(.L_x_38) ;  /* 0x0000000000044947 */ /* 0x001fea0003800000 */
[----:B------:R0:W5:Y:S02]  /*5a10*/  LDG.E.U8 R35, desc[UR22][R28.64] ;  /* 0x000000161c237981 */ /* 0x000164000c1e1100 */
.L_x_38:
[----:B------:R-:W-:Y:S05]  /*5a20*/  BSYNC B1 ;  /* 0x0000000000017941 */ /* 0x000fea0003800000 */
.L_x_37:
[----:B-----5:R-:W-:Y:S01]  /*5a30*/  LOP3.LUT R35, R35, 0xff, RZ, 0xc0, !PT ;  /* 0x000000ff23237812 */ /* 0x020fe200078ec0ff */
[----:B------:R-:W-:Y:S01]  /*5a40*/  BSSY B1, `(.L_x_39) ;  /* 0x000000b000017945 */ /* 0x000fe20003800000 */
[----:B------:R-:W-:Y:S02]  /*5a50*/  ISETP.LT.OR P3, PT, R34, 0x2, !P0 ;  /* 0x000000022200780c */ /* 0x000fe40004761670 */
[----:B------:R-:W-:-:S05]  /*5a60*/  F2FP.F16.E5M2.UNPACK_B R35, R35 ;  /* 0x00000023ff23723e */ /* 0x000fca00020004ff */
[----:B------:R-:W-:-:S05]  /*5a70*/  HADD2.F32 R35, -RZ, R35.H0_H0 ;  /* 0x20000023ff237230 */ /* 0x000fca0000004100 */
[----:B------:R-:W-:Y:S01]  /*5a80*/  FMUL R36, R35, UR25 ;  /* 0x0000001923247c20 */ /* 0x000fe20008400000 */
[----:B------:R-:W-:-:S03]  /*5a90*/  PRMT R35, RZ, 0x7610, R35 ;  /* 0x00007610ff237816 */ /* 0x000fc60000000023 */
[----:B------:R-:W-:-:S05]  /*5aa0*/  FFMA R36, R227, UR24, R36 ;  /* 0x00000018e3247c23 */ /* 0x000fca0008000024 */
[----:B------:R-:W-:-:S05]  /*5ab0*/  F2FP.SATFINITE.E5M2.F32.PACK_AB_MERGE_C R37, RZ, R36, RZ ;  /* 0x00000024ff25723e */ /* 0x000fca00048060ff */
[----:B------:R1:W-:Y:S01]  /*5ac0*/  @!P4 STG.E.U8 desc[UR22][R24.64], R37 ;  /* 0x000000251800c986 */ /* 0x0003e2000c101116 */
[----:B------:R-:W-:Y:S05]  /*5ad0*/  @P3 BRA `(.L_x_40) ;  /* 0x0000000000043947 */ /* 0x000fea0003800000 */
[----:B------:R2:W5:Y:S02]  /*5ae0*/  LDG.E.U8 R35, desc[UR22][R28.64+0x1] ;  /* 0x000001161c237981 */ /* 0x000564000c1e1100 */
.L_x_40:
[----:B------:R-:W-:Y:S05]  /*5af0*/  BSYNC B1 ;  /* 0x0000000000017941 */ /* 0x000fea0003800000 */
.L_x_39:
[----:B-----5:R-:W-:Y:S01]  /*5b00*/  LOP3.LUT R35, R35, 0xff, RZ, 0xc0, !PT ;  /* 0x000000ff23237812 */ /* 0x020fe200078ec0ff */
[----:B------:R-:W-:Y:S01]  /*5b10*/  BSSY B1, `(.L_x_41) ;  /* 0x0000013000017945 */ /* 0x000fe20003800000 */
[----:B-1----:R-:W-:Y:S02]  /*5b20*/  IADD3 R37, P1, R30, 0x8, RZ ;  /* 0x000000081e257810 */ /* 0x002fe40007f3e0ff */
[----:B------:R-:W-:-:S03]  /*5b30*/  F2FP.F16.E5M2.UNPACK_B R35, R35 ;  /* 0x00000023ff23723e */ /* 0x000fc600020004ff */
[----:B------:R-:W-:Y:S01]  /*5b40*/  IMAD.X R30, RZ, RZ, R31, P1 ;  /* 0x000000ffff1e7224 */ /* 0x000fe200008e061f */
[----:B------:R-:W-:Y:S01]  /*5b50*/  ISETP.GE.AND P1, PT, R39, 0x9, PT ;  /* 0x000000092700780c */ /* 0x000fe20003f26270 */
[----:B------:R-:W-:Y:S02]  /*5b60*/  HADD2.F32 R35, -RZ, R35.H0_H0 ;  /* 0x20000023ff237230 */ /* 0x000fe40000004100 */
[----:B------:R-:W-:Y:S01]  /*5b70*/  IMAD R30, R30, UR6, RZ ;  /* 0x000000061e1e7c24 */ /* 0x000fe2000f8e02ff */
[----:B------:R-:W-:Y:S01]  /*5b80*/  ISETP.LT.OR P5, PT, R34, 0x1, !P1 ;  /* 0x000000012200780c */ /* 0x000fe20004fa1670 */
[----:B------:R-:W-:-:S04]  /*5b90*/  IMAD.WIDE.U32 R32, R37, UR6, R32 ;  /* 0x0000000625207c25 */ /* 0x000fc8000f8e0020 */
[----:B------:R-:W-:Y:S01]  /*5ba0*/  FMUL R35, R35, UR25 ;  /* 0x0000001923237c20 */ /* 0x000fe20008400000 */
[----:B------:R-:W-:-:S03]  /*5bb0*/  IMAD R37, R37, UR7, R30 ;  /* 0x0000000725257c24 */ /* 0x000fc6000f8e021e */
[----:B------:R-:W-:Y:S01]  /*5bc0*/  FFMA R35, R226, UR24, R35 ;  /* 0x00000018e2237c23 */ /* 0x000fe20008000023 */
[----:B------:R-:W-:Y:S02]  /*5bd0*/  IADD3 R30, P4, R32, UR8, RZ ;  /* 0x00000008201e7c10 */ /* 0x000fe4000ff9e0ff */
[----:B------:R-:W-:Y:S02]  /*5be0*/  PRMT R32, RZ, 0x7610, R32 ;  /* 0x00007610ff207816 */ /* 0x000fe40000000020 */
[----:B------:R-:W-:Y:S02]  /*5bf0*/  F2FP.SATFINITE.E5M2.F32.PACK_AB_MERGE_C R35, RZ, R35, RZ ;  /* 0x00000023ff23723e */ /* 0x000fe400048060ff */
[----:B------:R-:W-:-:S03]  /*5c00*/  IADD3.X R31, R33, UR9, R37, P4, !PT ;  /* 0x00000009211f7c10 */ /* 0x000fc6000a7fe425 */
[----:B------:R1:W-:Y:S01]  /*5c10*/  @!P3 STG.E.U8 desc[UR22][R24.64+0x1], R35 ;  /* 0x000001231800b986 */ /* 0x0003e2000c101116 */
[----:B------:R-:W-:Y:S05]  /*5c20*/  @P5 BRA `(.L_x_42) ;  /* 0x0000000000045947 */ /* 0x000fea0003800000 */
[----:B------:R3:W5:Y:S02]  /*5c30*/  LDG.E.U8 R32, desc[UR22][R30.64] ;  /* 0x000000161e207981 */ /* 0x000764000c1e1100 */
.L_x_42:
[----:B------:R-:W-:Y:S05]  /*5c40*/  BSYNC B1 ;  /* 0x0000000000017941 */ /* 0x000fea0003800000 */
.L_x_41:
[----:B-----5:R-:W-:Y:S01]  /*5c50*/  LOP3.LUT R32, R32, 0xff, RZ, 0xc0, !PT ;  /* 0x000000ff20207812 */ /* 0x020fe200078ec0ff */
[----:B------:R-:W-:Y:S01]  /*5c60*/  BSSY B1, `(.L_x_43) ;  /* 0x000000b000017945 */ /* 0x000fe20003800000 */
[----:B------:R-:W-:Y:S02]  /*5c70*/  ISETP.LT.OR P3, PT, R34, 0x2, !P1 ;  /* 0x000000022200780c */ /* 0x000fe40004f61670 */
[----:B------:R-:W-:-:S05]  /*5c80*/  F2FP.F16.E5M2.UNPACK_B R32, R32 ;  /* 0x00000020ff20723e */ /* 0x000fca00020004ff */
[----:B------:R-:W-:-:S05]  /*5c90*/  HADD2.F32 R32, -RZ, R32.H0_H0 ;  /* 0x20000020ff207230 */ /* 0x000fca0000004100 */
[----:B------:R-:W-:-:S04]  /*5ca0*/  FMUL R32, R32, UR25 ;  /* 0x0000001920207c20 */ /* 0x000fc80008400000 */
[----:B------:R-:W-:-:S05]  /*5cb0*/  FFMA R32, R225, UR24, R32 ;  /* 0x00000018e1207c23 */ /* 0x000fca0008000020 */
[----:B------:R-:W-:Y:S02]  /*5cc0*/  F2FP.SATFINITE.E5M2.F32.PACK_AB_MERGE_C R33, RZ, R32, RZ ;  /* 0x00000020ff21723e */ /* 0x000fe400048060ff */
[----:B------:R-:W-:-:S03]  /*5cd0*/  PRMT R32, RZ, 0x7610, R32 ;  /* 0x00007610ff207816 */ /* 0x000fc60000000020 */
[----:B------:R4:W-:Y:S01]  /*5ce0*/  @!P5 STG.E.U8 desc[UR22][R26.64], R33 ;  /* 0x000000211a00d986 */ /* 0x0009e2000c101116 */
[----:B------:R-:W-:Y:S05]  /*5cf0*/  @P3 BRA `(.L_x_44) ;  /* 0x0000000000043947 */ /* 0x000fea0003800000 */
[----:B------:R0:W5:Y:S02]  /*5d00*/  LDG.E.U8 R32, desc[UR22][R30.64+0x1] ;  /* 0x000001161e207981 */ /* 0x000164000c1e1100 */
.L_x_44:
[----:B------:R-:W-:Y:S05]  /*5d10*/  BSYNC B1 ;  /* 0x0000000000017941 */ /* 0x000fea0003800000 */
.L_x_43:
[----:B-----5:R-:W-:Y:S01]  /*5d20*/  LOP3.LUT R32, R32, 0xff, RZ, 0xc0, !PT ;  /* 0x000000ff20207812 */ /* 0x020fe200078ec0ff */
[----:B------:R-:W-:Y:S01]  /*5d30*/  BSSY B1, `(.L_x_45) ;  /* 0x000000b000017945 */ /* 0x000fe20003800000 */
[----:B------:R-:W-:Y:S02]  /*5d40*/  ISETP.LT.OR P4, PT, R34, 0x9, !P0 ;  /* 0x000000092200780c */ /* 0x000fe40004781670 */
[----:B------:R-:W-:-:S05]  /*5d50*/  F2FP.F16.E5M2.UNPACK_B R32, R32 ;  /* 0x00000020ff20723e */ /* 0x000fca00020004ff */
[----:B------:R-:W-:-:S05]  /*5d60*/  HADD2.F32 R32, -RZ, R32.H0_H0 ;  /* 0x20000020ff207230 */ /* 0x000fca0000004100 */
[----:B----4-:R-:W-:Y:S01]  /*5d70*/  FMUL R33, R32, UR25 ;  /* 0x0000001920217c20 */ /* 0x010fe20008400000 */
[----:B------:R-:W-:-:S03]  /*5d80*/  PRMT R32, RZ, 0x7610, R32 ;  /* 0x00007610ff207816 */ /* 0x000fc60000000020 */
[----:B------:R-:W-:-:S05]  /*5d90*/  FFMA R33, R224, UR24, R33 ;  /* 0x00000018e0217c23 */ /* 0x000fca0008000021 */
[----:B------:R-:W-:-:S05]  /*5da0*/  F2FP.SATFINITE.E5M2.F32.PACK_AB_MERGE_C R33, RZ, R33, RZ ;  /* 0x00000021ff21723e */ /* 0x000fca00048060ff */
[----:B------:R4:W-:Y:S01]  /*5db0*/  @!P3 STG.E.U8 desc[UR22][R26.64+0x1], R33 ;  /* 0x000001211a00b986 */ /* 0x0009e2000c101116 */
[----:B------:R-:W-:Y:S05]  /*5dc0*/  @P4 BRA `(.L_x_46) ;  /* 0x0000000000044947 */ /* 0x000fea0003800000 */
[----:B------:R0:W5:Y:S02]  /*5dd0*/  LDG.E.U8 R32, desc[UR22][R28.64+0x8] ;  /* 0x000008161c207981 */ /* 0x000164000c1e1100 */
.L_x_46:
[----:B------:R-:W-:Y:S05]  /*5de0*/  BSYNC B1 ;  /* 0x0000000000017941 */ /* 0x000fea0003800000 */
.L_x_45:
[----:B-----5:R-:W-:Y:S01]  /*5df0*/  LOP3.LUT R32, R32, 0xff, RZ, 0xc0, !PT ;  /* 0x000000ff20207812 */ /* 0x020fe200078ec0ff */
[----:B------:R-:W-:Y:S01]  /*5e00*/  BSSY B1, `(.L_x_47) ;  /* 0x000000b000017945 */ /* 0x000fe20003800000 */
[----:B------:R-:W-:Y:S02]  /*5e10*/  ISETP.LT.OR P3, PT, R34, 0xa, !P0 ;  /* 0x0000000a2200780c */ /* 0x000fe40004761670 */
[----:B------:R-:W-:-:S05]  /*5e20*/  F2FP.F16.E5M2.UNPACK_B R32, R32 ;  /* 0x00000020ff20723e */ /* 0x000fca00020004ff */
[----:B------:R-:W-:-:S05]  /*5e30*/  HADD2.F32 R32, -RZ, R32.H0_H0 ;  /* 0x20000020ff207230 */ /* 0x000fca0000004100 */
[----:B------:R-:W-:-:S04]  /*5e40*/  FMUL R32, R32, UR25 ;  /* 0x0000001920207c20 */ /* 0x000fc80008400000 */
[----:B------:R-:W-:-:S05]  /*5e50*/  FFMA R32, R223, UR24, R32 ;  /* 0x00000018df207c23 */ /* 0x000fca0008000020 */
[----:B----4-:R-:W-:Y:S02]  /*5e60*/  F2FP.SATFINITE.E5M2.F32.PACK_AB_MERGE_C R33, RZ, R32, RZ ;  /* 0x00000020ff21723e */ /* 0x010fe400048060ff */
[----:B------:R-:W-:-:S03]  /*5e70*/  PRMT R32, RZ, 0x7610, R32 ;  /* 0x00007610ff207816 */ /* 0x000fc60000000020 */
[----:B------:R4:W-:Y:S01]  /*5e80*/  @!P4 STG.E.U8 desc[UR22][R24.64+0x8], R33 ;  /* 0x000008211800c986 */ /* 0x0009e2000c101116 */
[----:B------:R-:W-:Y:S05]  /*5e90*/  @P3 BRA `(.L_x_48) ;  /* 0x0000000000043947 */ /* 0x000fea0003800000 */
[----:B------:R0:W5:Y:S02]  /*5ea0*/  LDG.E.U8 R32, desc[UR22][R28.64+0x9] ;  /* 0x000009161c207981 */ /* 0x000164000c1e1100 */
.L_x_48:
[----:B------:R-:W-:Y:S05]  /*5eb0*/  BSYNC B1 ;  /* 0x0000000000017941 */ /* 0x000fea0003800000 */
.L_x_47:
        /* <DEDUP_REMOVED lines=12> */
.L_x_50:
[----:B------:R-:W-:Y:S05]  /*5f80*/  BSYNC B1 ;  /* 0x0000000000017941 */ /* 0x000fea0003800000 */
.L_x_49:
        /* <DEDUP_REMOVED lines=12> */
.L_x_52:
[----:B------:R-:W-:Y:S05]  /*6050*/  BSYNC B1 ;  /* 0x0000000000017941 */ /* 0x000fea0003800000 */
.L_x_51:
        /* <DEDUP_REMOVED lines=12> */
.L_x_54:
[----:B------:R-:W-:Y:S05]  /*6120*/  BSYNC B1 ;  /* 0x0000000000017941 */ /* 0x000fea0003800000 */
.L_x_53:
        /* <DEDUP_REMOVED lines=12> */
.L_x_56:
[----:B------:R-:W-:Y:S05]  /*61f0*/  BSYNC B1 ;  /* 0x0000000000017941 */ /* 0x000fea0003800000 */
.L_x_55:
        /* <DEDUP_REMOVED lines=12> */
.L_x_58:
[----:B------:R-:W-:Y:S05]  /*62c0*/  BSYNC B1 ;  /* 0x0000000000017941 */ /* 0x000fea0003800000 */
.L_x_57:
        /* <DEDUP_REMOVED lines=12> */
.L_x_60:
[----:B------:R-:W-:Y:S05]  /*6390*/  BSYNC B1 ;  /* 0x0000000000017941 */ /* 0x000fea0003800000 */
.L_x_59:
        /* <DEDUP_REMOVED lines=12> */
.L_x_62:
[----:B------:R-:W-:Y:S05]  /*6460*/  BSYNC B1 ;  /* 0x0000000000017941 */ /* 0x000fea0003800000 */
.L_x_61:
        /* <DEDUP_REMOVED lines=12> */
.L_x_64:
[----:B------:R-:W-:Y:S05]  /*6530*/  BSYNC B1 ;  /* 0x0000000000017941 */ /* 0x000fea0003800000 */
.L_x_63:
        /* <DEDUP_REMOVED lines=12> */
.L_x_66:
[----:B------:R-:W-:Y:S05]  /*6600*/  BSYNC B1 ;  /* 0x0000000000017941 */ /* 0x000fea0003800000 */
.L_x_65:
        /* <DEDUP_REMOVED lines=12> */
.L_x_68:
[----:B------:R-:W-:Y:S05]  /*66d0*/  BSYNC B1 ;  /* 0x0000000000017941 */ /* 0x000fea0003800000 */
.L_x_67:
        /* <DEDUP_REMOVED lines=12> */
.L_x_70:
[----:B------:R-:W-:Y:S05]  /*67a0*/  BSYNC B1 ;  /* 0x0000000000017941 */ /* 0x000fea0003800000 */
.L_x_69:
        /* <DEDUP_REMOVED lines=12> */
.L_x_72:
[----:B------:R-:W-:Y:S05]  /*6870*/  BSYNC B1 ;  /* 0x0000000000017941 */ /* 0x000fea0003800000 */
.L_x_71:
        /* <DEDUP_REMOVED lines=12> */
.L_x_74:
[----:B------:R-:W-:Y:S05]  /*6940*/  BSYNC B1 ;  /* 0x0000000000017941 */ /* 0x000fea0003800000 */
.L_x_73:
        /* <DEDUP_REMOVED lines=12> */
.L_x_76:
[----:B------:R-:W-:Y:S05]  /*6a10*/  BSYNC B1 ;  /* 0x0000000000017941 */ /* 0x000fea0003800000 */
.L_x_75:
        /* <DEDUP_REMOVED lines=12> */
.L_x_78:
[----:B------:R-:W-:Y:S05]  /*6ae0*/  BSYNC B1 ;  /* 0x0000000000017941 */ /* 0x000fea0003800000 */
.L_x_77:
        /* <DEDUP_REMOVED lines=12> */
.L_x_80:
[----:B------:R-:W-:Y:S05]  /*6bb0*/  BSYNC B1 ;  /* 0x0000000000017941 */ /* 0x000fea0003800000 */
.L_x_79:
        /* <DEDUP_REMOVED lines=12> */
.L_x_82:
[----:B------:R-:W-:Y:S05]  /*6c80*/  BSYNC B1 ;  /* 0x0000000000017941 */ /* 0x000fea0003800000 */
.L_x_81:
        /* <DEDUP_REMOVED lines=12> */
.L_x_84:
[----:B------:R-:W-:Y:S05]  /*6d50*/  BSYNC B1 ;  /* 0x0000000000017941 */ /* 0x000fea0003800000 */
.L_x_83:
        /* <DEDUP_REMOVED lines=12> */
.L_x_86:
[----:B------:R-:W-:Y:S05]  /*6e20*/  BSYNC B1 ;  /* 0x0000000000017941 */ /* 0x000fea0003800000 */
.L_x_85:
        /* <DEDUP_REMOVED lines=12> */
.L_x_88:
[----:B------:R-:W-:Y:S05]  /*6ef0*/  BSYNC B1 ;  /* 0x0000000000017941 */ /* 0x000fea0003800000 */
.L_x_87:
        /* <DEDUP_REMOVED lines=12> */
.L_x_90:
[----:B------:R-:W-:Y:S05]  /*6fc0*/  BSYNC B1 ;  /* 0x0000000000017941 */ /* 0x000fea0003800000 */
.L_x_89:
        /* <DEDUP_REMOVED lines=12> */
.L_x_92:
[----:B------:R-:W-:Y:S05]  /*7090*/  BSYNC B1 ;  /* 0x0000000000017941 */ /* 0x000fea0003800000 */
.L_x_91:
        /* <DEDUP_REMOVED lines=12> */
.L_x_94:
[----:B------:R-:W-:Y:S05]  /*7160*/  BSYNC B1 ;  /* 0x0000000000017941 */ /* 0x000fea0003800000 */
.L_x_93:
        /* <DEDUP_REMOVED lines=12> */
.L_x_96:
[----:B------:R-:W-:Y:S05]  /*7230*/  BSYNC B1 ;  /* 0x0000000000017941 */ /* 0x000fea0003800000 */
.L_x_95:
        /* <DEDUP_REMOVED lines=12> */
.L_x_98:
[----:B------:R-:W-:Y:S05]  /*7300*/  BSYNC B1 ;  /* 0x0000000000017941 */ /* 0x000fea0003800000 */
.L_x_97:
        /* <DEDUP_REMOVED lines=12> */
.L_x_100:
[----:B------:R-:W-:Y:S05]  /*73d0*/  BSYNC B1 ;  /* 0x0000000000017941 */ /* 0x000fea0003800000 */
.L_x_99:
        /* <DEDUP_REMOVED lines=12> */
.L_x_102:
[----:B------:R-:W-:Y:S05]  /*74a0*/  BSYNC B1 ;  /* 0x0000000000017941 */ /* 0x000fea0003800000 */
.L_x_101:
        /* <DEDUP_REMOVED lines=12> */
.L_x_104:
[----:B------:R-:W-:Y:S05]  /*7570*/  BSYNC B1 ;  /* 0x0000000000017941 */ /* 0x000fea0003800000 */
.L_x_103:
        /* <DEDUP_REMOVED lines=12> */
.L_x_106:
[----:B------:R-:W-:Y:S05]  /*7640*/  BSYNC B1 ;  /* 0x0000000000017941 */ /* 0x000fea0003800000 */
.L_x_105:
        /* <DEDUP_REMOVED lines=12> */
.L_x_108:
[----:B------:R-:W-:Y:S05]  /*7710*/  BSYNC B1 ;  /* 0x0000000000017941 */ /* 0x000fea0003800000 */
.L_x_107:
        /* <DEDUP_REMOVED lines=12> */
.L_x_110:
[----:B------:R-:W-:Y:S05]  /*77e0*/  BSYNC B1 ;  /* 0x0000000000017941 */ /* 0x000fea0003800000 */
.L_x_109:
        /* <DEDUP_REMOVED lines=12> */
.L_x_112:
[----:B------:R-:W-:Y:S05]  /*78b0*/  BSYNC B1 ;  /* 0x0000000000017941 */ /* 0x000fea0003800000 */
.L_x_111:
        /* <DEDUP_REMOVED lines=12> */
.L_x_114:
[----:B------:R-:W-:Y:S05]  /*7980*/  BSYNC B1 ;  /* 0x0000000000017941 */ /* 0x000fea0003800000 */
.L_x_113:
        /* <DEDUP_REMOVED lines=12> */
.L_x_116:
[----:B------:R-:W-:Y:S05]  /*7a50*/  BSYNC B1 ;  /* 0x0000000000017941 */ /* 0x000fea0003800000 */
.L_x_115:
        /* <DEDUP_REMOVED lines=12> */
.L_x_118:
[----:B------:R-:W-:Y:S05]  /*7b20*/  BSYNC B1 ;  /* 0x0000000000017941 */ /* 0x000fea0003800000 */
.L_x_117:
        /* <DEDUP_REMOVED lines=12> */
.L_x_120:
[----:B------:R-:W-:Y:S05]  /*7bf0*/  BSYNC B1 ;  /* 0x0000000000017941 */ /* 0x000fea0003800000 */
.L_x_119:
        /* <DEDUP_REMOVED lines=12> */
.L_x_122:
[----:B------:R-:W-:Y:S05]  /*7cc0*/  BSYNC B1 ;  /* 0x0000000000017941 */ /* 0x000fea0003800000 */
.L_x_121:
        /* <DEDUP_REMOVED lines=12> */
.L_x_124:
[----:B------:R-:W-:Y:S05]  /*7d90*/  BSYNC B1 ;  /* 0x0000000000017941 */ /* 0x000fea0003800000 */
.L_x_123:
        /* <DEDUP_REMOVED lines=12> */
.L_x_126:
[----:B------:R-:W-:Y:S05]  /*7e60*/  BSYNC B1 ;  /* 0x0000000000017941 */ /* 0x000fea0003800000 */
.L_x_125:
        /* <DEDUP_REMOVED lines=12> */
.L_x_128:
[----:B------:R-:W-:Y:S05]  /*7f30*/  BSYNC B1 ;  /* 0x0000000000017941 */ /* 0x000fea0003800000 */
.L_x_127:
        /* <DEDUP_REMOVED lines=12> */
.L_x_130:
[----:B------:R-:W-:Y:S05]  /*8000*/  BSYNC B1 ;  /* 0x0000000000017941 */ /* 0x000fea0003800000 */
.L_x_129:
        /* <DEDUP_REMOVED lines=12> */
.L_x_132:
[----:B------:R-:W-:Y:S05]  /*80d0*/  BSYNC B1 ;  /* 0x0000000000017941 */ /* 0x000fea0003800000 */
.L_x_131:
        /* <DEDUP_REMOVED lines=12> */
.L_x_134:
[----:B------:R-:W-:Y:S05]  /*81a0*/  BSYNC B1 ;  /* 0x0000000000017941 */ /* 0x000fea0003800000 */
.L_x_133:
        /* <DEDUP_REMOVED lines=12> */
.L_x_136:
[----:B------:R-:W-:Y:S05]  /*8270*/  BSYNC B1 ;  /* 0x0000000000017941 */ /* 0x000fea0003800000 */
.L_x_135:
        /* <DEDUP_REMOVED lines=12> */
.L_x_138:
[----:B------:R-:W-:Y:S05]  /*8340*/  BSYNC B1 ;  /* 0x0000000000017941 */ /* 0x000fea0003800000 */
.L_x_137:
        /* <DEDUP_REMOVED lines=12> */
.L_x_140:
[----:B------:R-:W-:Y:S05]  /*8410*/  BSYNC B1 ;  /* 0x0000000000017941 */ /* 0x000fea0003800000 */
.L_x_139:
        /* <DEDUP_REMOVED lines=12> */
.L_x_142:
[----:B------:R-:W-:Y:S05]  /*84e0*/  BSYNC B1 ;  /* 0x0000000000017941 */ /* 0x000fea0003800000 */
.L_x_141:
        /* <DEDUP_REMOVED lines=12> */
.L_x_144:
[----:B------:R-:W-:Y:S05]  /*85b0*/  BSYNC B1 ;  /* 0x0000000000017941 */ /* 0x000fea0003800000 */
.L_x_143:
        /* <DEDUP_REMOVED lines=12> */
.L_x_146:
[----:B------:R-:W-:Y:S05]  /*8680*/  BSYNC B1 ;  /* 0x0000000000017941 */ /* 0x000fea0003800000 */
.L_x_145:
        /* <DEDUP_REMOVED lines=12> */
.L_x_148:
[----:B------:R-:W-:Y:S05]  /*8750*/  BSYNC B1 ;  /* 0x0000000000017941 */ /* 0x000fea0003800000 */
.L_x_147:
        /* <DEDUP_REMOVED lines=12> */
.L_x_150:
[----:B------:R-:W-:Y:S05]  /*8820*/  BSYNC B1 ;  /* 0x0000000000017941 */ /* 0x000fea0003800000 */
.L_x_149:
        /* <DEDUP_REMOVED lines=12> */
.L_x_152:
[----:B------:R-:W-:Y:S05]  /*88f0*/  BSYNC B1 ;  /* 0x0000000000017941 */ /* 0x000fea0003800000 */
.L_x_151:
        /* <DEDUP_REMOVED lines=12> */
.L_x_154:
[----:B------:R-:W-:Y:S05]  /*89c0*/  BSYNC B1 ;  /* 0x0000000000017941 */ /* 0x000fea0003800000 */
.L_x_153:
        /* <DEDUP_REMOVED lines=12> */
.L_x_156:
[----:B------:R-:W-:Y:S05]  /*8a90*/  BSYNC B1 ;  /* 0x0000000000017941 */ /* 0x000fea0003800000 */
.L_x_155:
        /* <DEDUP_REMOVED lines=12> */
.L_x_158:
[----:B------:R-:W-:Y:S05]  /*8b60*/  BSYNC B1 ;  /* 0x0000000000017941 */ /* 0x000fea0003800000 */
.L_x_157:
        /* <DEDUP_REMOVED lines=12> */
.L_x_160:
[----:B------:R-:W-:Y:S05]  /*8c30*/  BSYNC B1 ;  /* 0x0000000000017941 */ /* 0x000fea0003800000 */
.L_x_159:
        /* <DEDUP_REMOVED lines=12> */
.L_x_162:
[----:B------:R-:W-:Y:S05]  /*8d00*/  BSYNC B1 ;  /* 0x0000000000017941 */ /* 0x000fea0003800000 */
.L_x_161:
        /* <DEDUP_REMOVED lines=12> */
.L_x_164:
[----:B------:R-:W-:Y:S05]  /*8dd0*/  BSYNC B1 ;  /* 0x0000000000017941 */ /* 0x000fea0003800000 */
.L_x_163:
        /* <DEDUP_REMOVED lines=12> */
.L_x_166:
[----:B------:R-:W-:Y:S05]  /*8ea0*/  BSYNC B1 ;  /* 0x0000000000017941 */ /* 0x000fea0003800000 */
.L_x_165:
        /* <DEDUP_REMOVED lines=12> */
.L_x_168:
[----:B------:R-:W-:Y:S05]  /*8f70*/  BSYNC B1 ;  /* 0x0000000000017941 */ /* 0x000fea0003800000 */
.L_x_167:
        /* <DEDUP_REMOVED lines=12> */
.L_x_170:
[----:B------:R-:W-:Y:S05]  /*9040*/  BSYNC B1 ;  /* 0x0000000000017941 */ /* 0x000fea0003800000 */
.L_x_169:
        /* <DEDUP_REMOVED lines=12> */
.L_x_172:
[----:B------:R-:W-:Y:S05]  /*9110*/  BSYNC B1 ;  /* 0x0000000000017941 */ /* 0x000fea0003800000 */
.L_x_171:
        /* <DEDUP_REMOVED lines=12> */
.L_x_174:
[----:B------:R-:W-:Y:S05]  /*91e0*/  BSYNC B1 ;  /* 0x0000000000017941 */ /* 0x000fea0003800000 */
.L_x_173:
        /* <DEDUP_REMOVED lines=12> */
.L_x_176:
[----:B------:R-:W-:Y:S05]  /*92b0*/  BSYNC B1 ;  /* 0x0000000000017941 */ /* 0x000fea0003800000 */
.L_x_175:
        /* <DEDUP_REMOVED lines=12> */
.L_x_178:
[----:B------:R-:W-:Y:S05]  /*9380*/  BSYNC B1 ;  /* 0x0000000000017941 */ /* 0x000fea0003800000 */
.L_x_177:
        /* <DEDUP_REMOVED lines=12> */
.L_x_180:
[----:B------:R-:W-:Y:S05]  /*9450*/  BSYNC B1 ;  /* 0x0000000000017941 */ /* 0x000fea0003800000 */
.L_x_179:
        /* <DEDUP_REMOVED lines=12> */
.L_x_182:
[----:B------:R-:W-:Y:S05]  /*9520*/  BSYNC B1 ;  /* 0x0000000000017941 */ /* 0x000fea0003800000 */
.L_x_181:
        /* <DEDUP_REMOVED lines=12> */
.L_x_184:
[----:B------:R-:W-:Y:S05]  /*95f0*/  BSYNC B1 ;  /* 0x0000000000017941 */ /* 0x000fea0003800000 */
.L_x_183:
        /* <DEDUP_REMOVED lines=12> */
.L_x_186:
[----:B------:R-:W-:Y:S05]  /*96c0*/  BSYNC B1 ;  /* 0x0000000000017941 */ /* 0x000fea0003800000 */
.L_x_185:
        /* <DEDUP_REMOVED lines=12> */
.L_x_188:
[----:B------:R-:W-:Y:S05]  /*9790*/  BSYNC B1 ;  /* 0x0000000000017941 */ /* 0x000fea0003800000 */
.L_x_187:
        /* <DEDUP_REMOVED lines=12> */
.L_x_190:
[----:B------:R-:W-:Y:S05]  /*9860*/  BSYNC B1 ;  /* 0x0000000000017941 */ /* 0x000fea0003800000 */
.L_x_189:
[----:B-----5:R-:W-:Y:S01]  /*9870*/  LOP3.LUT R32, R32, 0xff, RZ, 0xc0, !PT ;  /* 0x000000ff20207812 */ /* 0x020fe200078ec0ff */
[----:B------:R-:W-:Y:S01]  /*9880*/  BSSY B1, `(.L_x_191) ;  /* 0x000000b000017945 */ /* 0x000fe20003800000 */
[----:B------:R-:W-:Y:S02]  /*9890*/  ISETP.LT.OR P3, PT, R34, 0x9a, !P0 ;  /* 0x0000009a2200780c */ /* 0x000fe40004761670 */
[----:B------:R-:W-:-:S05]  /*98a0*/  F2FP.F16.E5M2.UNPACK_B R32, R32 ;  /* 0x00000020ff20723e */ /* 0x000fca00020004ff */
[----:B------:R-:W-:-:S05]  /*98b0*/  HADD2.F32 R32, -RZ, R32.H0_H0 ;  /* 0x20000020ff207230 */ /* 0x000fca0000004100 */
[----:B------:R-:W-:-:S04]  /*98c0*/  FMUL R32, R32, UR25 ;  /* 0x0000001920207c20 */ /* 0x000fc80008400000 */
[----:B------:R-:W-:Y:S01]  /*98d0*/  FFMA R32, R23, UR24, R32 ;  /* 0x0000001817207c23 */ /* 0x000fe20008000020 */
[----:B------:R-:W-:-:S04]  /*98e0*/  PRMT R23, RZ, 0x7610, R23 ;  /* 0x00007610ff177816 */ /* 0x000fc80000000017 */
[----:B----4-:R-:W-:-:S05]  /*98f0*/  F2FP.SATFINITE.E5M2.F32.PACK_AB_MERGE_C R33, RZ, R32, RZ ;  /* 0x00000020ff21723e */ /* 0x010fca00048060ff */
[----:B------:R4:W-:Y:S01]  /*9900*/  @!P4 STG.E.U8 desc[UR22][R24.64+0x98], R33 ;  /* 0x000098211800c986 */ /* 0x0009e2000c101116 */
[----:B------:R-:W-:Y:S05]  /*9910*/  @P3 BRA `(.L_x_192) ;  /* 0x0000000000043947 */ /* 0x000fea0003800000 */
[----:B------:R0:W5:Y:S02]  /*9920*/  LDG.E.U8 R23, desc[UR22][R28.64+0x99] ;  /* 0x000099161c177981 */ /* 0x000164000c1e1100 */
.L_x_192:
[----:B------:R-:W-:Y:S05]  /*9930*/  BSYNC B1 ;  /* 0x0000000000017941 */ /* 0x000fea0003800000 */
.L_x_191:
        /* <DEDUP_REMOVED lines=8> */
[----:B------:R-:W-:-:S05]  /*99c0*/  F2FP.SATFINITE.E5M2.F32.PACK_AB_MERGE_C R23, RZ, R23, RZ ;  /* 0x00000017ff17723e */ /* 0x000fca00048060ff */
[----:B------:R0:W-:Y:S01]  /*99d0*/  @!P3 STG.E.U8 desc[UR22][R24.64+0x99], R23 ;  /* 0x000099171800b986 */ /* 0x0001e2000c101116 */
[----:B------:R-:W-:Y:S05]  /*99e0*/  @P4 BRA `(.L_x_194) ;  /* 0x0000000000044947 */ /* 0x000fea0003800000 */
[----:B------:R0:W5:Y:S02]  /*99f0*/  LDG.E.U8 R22, desc[UR22][R30.64+0x98] ;  /* 0x000098161e167981 */ /* 0x000164000c1e1100 */
.L_x_194:
[----:B------:R-:W-:Y:S05]  /*9a00*/  BSYNC B1 ;  /* 0x0000000000017941 */ /* 0x000fea0003800000 */
.L_x_193:
        /* <DEDUP_REMOVED lines=8> */
[----:B0-----:R-:W-:-:S05]  /*9a90*/  F2FP.SATFINITE.E5M2.F32.PACK_AB_MERGE_C R23, RZ, R22, RZ ;  /* 0x00000016ff17723e */ /* 0x001fca00048060ff */
[----:B------:R0:W-:Y:S01]  /*9aa0*/  @!P4 STG.E.U8 desc[UR22][R26.64+0x98], R23 ;  /* 0x000098171a00c986 */ /* 0x0001e2000c101116 */
[----:B------:R-:W-:Y:S05]  /*9ab0*/  @P3 BRA `(.L_x_196) ;  /* 0x0000000000043947 */ /* 0x000fea0003800000 */
[----:B------:R0:W5:Y:S02]  /*9ac0*/  LDG.E.U8 R21, desc[UR22][R30.64+0x99] ;  /* 0x000099161e157981 */ /* 0x000164000c1e1100 */
.L_x_196:
[----:B------:R-:W-:Y:S05]  /*9ad0*/  BSYNC B1 ;  /* 0x0000000000017941 */ /* 0x000fea0003800000 */
.L_x_195:
        /* <DEDUP_REMOVED lines=12> */
.L_x_198:
[----:B------:R-:W-:Y:S05]  /*9ba0*/  BSYNC B1 ;  /* 0x0000000000017941 */ /* 0x000fea0003800000 */
.L_x_197:
        /* <DEDUP_REMOVED lines=12> */
.L_x_200:
[----:B------:R-:W-:Y:S05]  /*9c70*/  BSYNC B1 ;  /* 0x0000000000017941 */ /* 0x000fea0003800000 */
.L_x_199:
        /* <DEDUP_REMOVED lines=12> */
.L_x_202:
[----:B------:R-:W-:Y:S05]  /*9d40*/  BSYNC B1 ;  /* 0x0000000000017941 */ /* 0x000fea0003800000 */
.L_x_201:
        /* <DEDUP_REMOVED lines=12> */
.L_x_204:
[----:B------:R-:W-:Y:S05]  /*9e10*/  BSYNC B1 ;  /* 0x0000000000017941 */ /* 0x000fea0003800000 */
.L_x_203:
        /* <DEDUP_REMOVED lines=12> */
.L_x_206:
[----:B------:R-:W-:Y:S05]  /*9ee0*/  BSYNC B1 ;  /* 0x0000000000017941 */ /* 0x000fea0003800000 */
.L_x_205:
        /* <DEDUP_REMOVED lines=12> */
.L_x_208:
[----:B------:R-:W-:Y:S05]  /*9fb0*/  BSYNC B1 ;  /* 0x0000000000017941 */ /* 0x000fea0003800000 */
.L_x_207:
        /* <DEDUP_REMOVED lines=12> */
.L_x_210:
[----:B------:R-:W-:Y:S05]  /*a080*/  BSYNC B1 ;  /* 0x0000000000017941 */ /* 0x000fea0003800000 */
.L_x_209:
        /* <DEDUP_REMOVED lines=12> */
.L_x_212:
[----:B------:R-:W-:Y:S05]  /*a150*/  BSYNC B1 ;  /* 0x0000000000017941 */ /* 0x000fea0003800000 */
.L_x_211:
        /* <DEDUP_REMOVED lines=12> */
.L_x_214:
[----:B------:R-:W-:Y:S05]  /*a220*/  BSYNC B1 ;  /* 0x0000000000017941 */ /* 0x000fea0003800000 */
.L_x_213:
        /* <DEDUP_REMOVED lines=12> */
.L_x_216:
[----:B------:R-:W-:Y:S05]  /*a2f0*/  BSYNC B1 ;  /* 0x0000000000017941 */ /* 0x000fea0003800000 */
.L_x_215:
        /* <DEDUP_REMOVED lines=12> */
.L_x_218:
[----:B------:R-:W-:Y:S05]  /*a3c0*/  BSYNC B1 ;  /* 0x0000000000017941 */ /* 0x000fea0003800000 */
.L_x_217:
        /* <DEDUP_REMOVED lines=12> */
.L_x_220:
[----:B------:R-:W-:Y:S05]  /*a490*/  BSYNC B1 ;  /* 0x0000000000017941 */ /* 0x000fea0003800000 */
.L_x_219:
        /* <DEDUP_REMOVED lines=12> */
.L_x_222:
[----:B------:R-:W-:Y:S05]  /*a560*/  BSYNC B1 ;  /* 0x0000000000017941 */ /* 0x000fea0003800000 */
.L_x_221:
        /* <DEDUP_REMOVED lines=12> */
.L_x_224:
[----:B------:R-:W-:Y:S05]  /*a630*/  BSYNC B1 ;  /* 0x0000000000017941 */ /* 0x000fea0003800000 */
.L_x_223:
        /* <DEDUP_REMOVED lines=12> */
.L_x_226:
[----:B------:R-:W-:Y:S05]  /*a700*/  BSYNC B1 ;  /* 0x0000000000017941 */ /* 0x000fea0003800000 */
.L_x_225:
        /* <DEDUP_REMOVED lines=12> */
.L_x_228:
[----:B------:R-:W-:Y:S05]  /*a7d0*/  BSYNC B1 ;  /* 0x0000000000017941 */ /* 0x000fea0003800000 */
.L_x_227:
        /* <DEDUP_REMOVED lines=12> */
.L_x_230:
[----:B------:R-:W-:Y:S05]  /*a8a0*/  BSYNC B1 ;  /* 0x0000000000017941 */ /* 0x000fea0003800000 */
.L_x_229:
        /* <DEDUP_REMOVED lines=12> */
.L_x_232:
[----:B------:R-:W-:Y:S05]  /*a970*/  BSYNC B1 ;  /* 0x0000000000017941 */ /* 0x000fea0003800000 */
.L_x_231:
        /* <DEDUP_REMOVED lines=12> */
.L_x_234:
[----:B------:R-:W-:Y:S05]  /*aa40*/  BSYNC B1 ;  /* 0x0000000000017941 */ /* 0x000fea0003800000 */
.L_x_233:
[----:B-----5:R-:W-:Y:S01]  /*aa50*/  LOP3.LUT R2, R2, 0xff, RZ, 0xc0, !PT ;  /* 0x000000ff02027812 */ /* 0x020fe200078ec0ff */
[----:B------:R-:W-:Y:S01]  /*aa60*/  BSSY B1, `(.L_x_235) ;  /* 0x000000b000017945 */ /* 0x000fe20003800000 */
[----:B------:R-:W-:Y:S02]  /*aa70*/  ISETP.LT.OR P3, PT, R34, 0xc2, !P1 ;  /* 0x000000c22200780c */ /* 0x000fe40004f61670 */
[----:B------:R-:W-:-:S05]  /*aa80*/  F2FP.F16.E5M2.UNPACK_B R2, R2 ;  /* 0x00000002ff02723e */ /* 0x000fca00020004ff */
[----:B------:R-:W-:-:S05]  /*aa90*/  HADD2.F32 R2, -RZ, R2.H0_H0 ;  /* 0x20000002ff027230 */ /* 0x000fca0000004100 */
[----:B0-----:R-:W-:-:S04]  /*aaa0*/  FMUL R3, R2, UR25 ;  /* 0x0000001902037c20 */ /* 0x001fc80008400000 */
[----:B------:R-:W-:Y:S01]  /*aab0*/  FFMA R3, R0, UR24, R3 ;  /* 0x0000001800037c23 */ /* 0x000fe20008000003 */
[----:B------:R-:W-:-:S04]  /*aac0*/  PRMT R0, RZ, 0x7610, R0 ;  /* 0x00007610ff007816 */ /* 0x000fc80000000000 */
[----:B------:R-:W-:-:S05]  /*aad0*/  F2FP.SATFINITE.E5M2.F32.PACK_AB_MERGE_C R3, RZ, R3, RZ ;  /* 0x00000003ff03723e */ /* 0x000fca00048060ff */
[----:B------:R0:W-:Y:S01]  /*aae0*/  @!P4 STG.E.U8 desc[UR22][R26.64+0xc0], R3 ;  /* 0x0000c0031a00c986 */ /* 0x0001e2000c101116 */
[----:B------:R-:W-:Y:S05]  /*aaf0*/  @P3 BRA `(.L_x_236) ;  /* 0x0000000000043947 */ /* 0x000fea0003800000 */
[----:B------:R0:W5:Y:S02]  /*ab00*/  LDG.E.U8 R0, desc[UR22][R30.64+0xc1] ;  /* 0x0000c1161e007981 */ /* 0x000164000c1e1100 */
.L_x_236:
[----:B------:R-:W-:Y:S05]  /*ab10*/  BSYNC B1 ;  /* 0x0000000000017941 */ /* 0x000fea0003800000 */
.L_x_235:
[----:B------:R-:W2:Y:S01]  /*ab20*/  LDL.LU R2, [R1] ;  /* 0x0000000001027983 */ /* 0x000ea20000300800 */
[----:B-----5:R-:W-:Y:S01]  /*ab30*/  LOP3.LUT R0, R0, 0xff, RZ, 0xc0, !PT ;  /* 0x000000ff00007812 */ /* 0x020fe200078ec0ff */
[----:B------:R-:W-:Y:S01]  /*ab40*/  BSSY B1, `(.L_x_237) ;  /* 0x000000b000017945 */ /* 0x000fe20003800000 */
[----:B------:R-:W-:Y:S02]  /*ab50*/  ISETP.LT.OR P4, PT, R34, 0xc9, !P0 ;  /* 0x000000c92200780c */ /* 0x000fe40004781670 */
[----:B------:R-:W-:-:S05]  /*ab60*/  F2FP.F16.E5M2.UNPACK_B R0, R0 ;  /* 0x00000000ff00723e */ /* 0x000fca00020004ff */
[----:B------:R-:W-:-:S05]  /*ab70*/  HADD2.F32 R0, -RZ, R0.H0_H0 ;  /* 0x20000000ff007230 */ /* 0x000fca0000004100 */
[----:B------:R-:W-:-:S04]  /*ab80*/  FMUL R0, R0, UR25 ;  /* 0x0000001900007c20 */ /* 0x000fc80008400000 */
[----:B--2---:R-:W-:-:S05]  /*ab90*/  FFMA R0, R2, UR24, R0 ;  /* 0x0000001802007c23 */ /* 0x004fca0008000000 */
[----:B0-----:R-:W-:Y:S02]  /*aba0*/  F2FP.SATFINITE.E5M2.F32.PACK_AB_MERGE_C R3, RZ, R0, RZ ;  /* 0x00000000ff03723e */ /* 0x001fe400048060ff */
[----:B------:R-:W-:-:S03]  /*abb0*/  PRMT R0, RZ, 0x7610, R0 ;  /* 0x00007610ff007816 */ /* 0x000fc60000000000 */
[----:B------:R0:W-:Y:S01]  /*abc0*/  @!P3 STG.E.U8 desc[UR22][R26.64+0xc1], R3 ;  /* 0x0000c1031a00b986 */ /* 0x0001e2000c101116 */
[----:B------:R-:W-:Y:S05]  /*abd0*/  @P4 BRA `(.L_x_238) ;  /* 0x0000000000044947 */ /* 0x000fea0003800000 */
[----:B------:R2:W5:Y:S02]  /*abe0*/  LDG.E.U8 R0, desc[UR22][R28.64+0xc8] ;  /* 0x0000c8161c007981 */ /* 0x000564000c1e1100 */
.L_x_238:
[----:B------:R-:W-:Y:S05]  /*abf0*/  BSYNC B1 ;  /* 0x0000000000017941 */ /* 0x000fea0003800000 */
.L_x_237:
[----:B------:R-:W3:Y:S01]  /*ac00*/  LDL.LU R2, [R1+0x4] ;  /* 0x0000040001027983 */ /* 0x000ee20000300800 */
[----:B-----5:R-:W-:Y:S01]  /*ac10*/  LOP3.LUT R0, R0, 0xff, RZ, 0xc0, !PT ;  /* 0x000000ff00007812 */ /* 0x020fe200078ec0ff */
[----:B------:R-:W-:Y:S01]  /*ac20*/  BSSY B1, `(.L_x_239) ;  /* 0x000000b000017945 */ /* 0x000fe20003800000 */
[----:B------:R-:W-:Y:S02]  /*ac30*/  ISETP.LT.OR P3, PT, R34, 0xca, !P0 ;  /* 0x000000ca2200780c */ /* 0x000fe40004761670 */
[----:B------:R-:W-:-:S05]  /*ac40*/  F2FP.F16.E5M2.UNPACK_B R0, R0 ;  /* 0x00000000ff00723e */ /* 0x000fca00020004ff */
[----:B------:R-:W-:-:S05]  /*ac50*/  HADD2.F32 R0, -RZ, R0.H0_H0 ;  /* 0x20000000ff007230 */ /* 0x000fca0000004100 */
[----:B------:R-:W-:-:S04]  /*ac60*/  FMUL R0, R0, UR25 ;  /* 0x0000001900007c20 */ /* 0x000fc80008400000 */
[----:B---3--:R-:W-:-:S05]  /*ac70*/  FFMA R0, R2, UR24, R0 ;  /* 0x0000001802007c23 */ /* 0x008fca0008000000 */
[----:B0-----:R-:W-:Y:S02]  /*ac80*/  F2FP.SATFINITE.E5M2.F32.PACK_AB_MERGE_C R3, RZ, R0, RZ ;  /* 0x00000000ff03723e */ /* 0x001fe400048060ff */
[----:B------:R-:W-:-:S03]  /*ac90*/  PRMT R0, RZ, 0x7610, R0 ;  /* 0x00007610ff007816 */ /* 0x000fc60000000000 */
[----:B------:R0:W-:Y:S01]  /*aca0*/  @!P4 STG.E.U8 desc[UR22][R24.64+0xc8], R3 ;  /* 0x0000c8031800c986 */ /* 0x0001e2000c101116 */
[----:B------:R-:W-:Y:S05]  /*acb0*/  @P3 BRA `(.L_x_240) ;  /* 0x0000000000043947 */ /* 0x000fea0003800000 */
[----:B------:R3:W5:Y:S02]  /*acc0*/  LDG.E.U8 R0, desc[UR22][R28.64+0xc9] ;  /* 0x0000c9161c007981 */ /* 0x000764000c1e1100 */
.L_x_240:
[----:B------:R-:W-:Y:S05]  /*acd0*/  BSYNC B1 ;  /* 0x0000000000017941 */ /* 0x000fea0003800000 */
.L_x_239:
[----:B------:R-:W2:Y:S01]  /*ace0*/  LDL.LU R2, [R1+0x8] ;  /* 0x0000080001027983 */ /* 0x000ea20000300800 */
        /* <DEDUP_REMOVED lines=12> */
.L_x_242:
[----:B------:R-:W-:Y:S05]  /*adb0*/  BSYNC B1 ;  /* 0x0000000000017941 */ /* 0x000fea0003800000 */
.L_x_241:
        /* <DEDUP_REMOVED lines=13> */
.L_x_244:
[----:B------:R-:W-:Y:S05]  /*ae90*/  BSYNC B1 ;  /* 0x0000000000017941 */ /* 0x000fea0003800000 */
.L_x_243:
        /* <DEDUP_REMOVED lines=13> */
.L_x_246:
[----:B------:R-:W-:Y:S05]  /*af70*/  BSYNC B1 ;  /* 0x0000000000017941 */ /* 0x000fea0003800000 */
.L_x_245:
        /* <DEDUP_REMOVED lines=13> */
.L_x_248:
[----:B------:R-:W-:Y:S05]  /*b050*/  BSYNC B1 ;  /* 0x0000000000017941 */ /* 0x000fea0003800000 */
.L_x_247:
        /* <DEDUP_REMOVED lines=13> */
.L_x_250:
[----:B------:R-:W-:Y:S05]  /*b130*/  BSYNC B1 ;  /* 0x0000000000017941 */ /* 0x000fea0003800000 */
.L_x_249:
        /* <DEDUP_REMOVED lines=13> */
.L_x_252:
[----:B------:R-:W-:Y:S05]  /*b210*/  BSYNC B1 ;  /* 0x0000000000017941 */ /* 0x000fea0003800000 */
.L_x_251:
        /* <DEDUP_REMOVED lines=13> */
.L_x_254:
[----:B------:R-:W-:Y:S05]  /*b2f0*/  BSYNC B1 ;  /* 0x0000000000017941 */ /* 0x000fea0003800000 */
.L_x_253:
        /* <DEDUP_REMOVED lines=13> */
.L_x_256:
[----:B------:R-:W-:Y:S05]  /*b3d0*/  BSYNC B1 ;  /* 0x0000000000017941 */ /* 0x000fea0003800000 */
.L_x_255:
        /* <DEDUP_REMOVED lines=13> */
.L_x_258:
[----:B------:R-:W-:Y:S05]  /*b4b0*/  BSYNC B1 ;  /* 0x0000000000017941 */ /* 0x000fea0003800000 */
.L_x_257:
        /* <DEDUP_REMOVED lines=13> */
.L_x_260:
[----:B------:R-:W-:Y:S05]  /*b590*/  BSYNC B1 ;  /* 0x0000000000017941 */ /* 0x000fea0003800000 */
.L_x_259:
        /* <DEDUP_REMOVED lines=13> */
.L_x_262:
[----:B------:R-:W-:Y:S05]  /*b670*/  BSYNC B1 ;  /* 0x0000000000017941 */ /* 0x000fea0003800000 */
.L_x_261:
        /* <DEDUP_REMOVED lines=13> */
.L_x_264:
[----:B------:R-:W-:Y:S05]  /*b750*/  BSYNC B1 ;  /* 0x0000000000017941 */ /* 0x000fea0003800000 */
.L_x_263:
        /* <DEDUP_REMOVED lines=13> */
.L_x_266:
[----:B------:R-:W-:Y:S05]  /*b830*/  BSYNC B1 ;  /* 0x0000000000017941 */ /* 0x000fea0003800000 */
.L_x_265:
        /* <DEDUP_REMOVED lines=13> */
.L_x_268:
[----:B------:R-:W-:Y:S05]  /*b910*/  BSYNC B1 ;  /* 0x0000000000017941 */ /* 0x000fea0003800000 */
.L_x_267:
        /* <DEDUP_REMOVED lines=13> */
.L_x_270:
[----:B------:R-:W-:Y:S05]  /*b9f0*/  BSYNC B1 ;  /* 0x0000000000017941 */ /* 0x000fea0003800000 */
.L_x_269:
        /* <DEDUP_REMOVED lines=13> */
.L_x_272:
[----:B------:R-:W-:Y:S05]  /*bad0*/  BSYNC B1 ;  /* 0x0000000000017941 */ /* 0x000fea0003800000 */
.L_x_271:
        /* <DEDUP_REMOVED lines=13> */
.L_x_274:
[----:B------:R-:W-:Y:S05]  /*bbb0*/  BSYNC B1 ;  /* 0x0000000000017941 */ /* 0x000fea0003800000 */
.L_x_273:
        /* <DEDUP_REMOVED lines=13> */
.L_x_276:
[----:B------:R-:W-:Y:S05]  /*bc90*/  BSYNC B1 ;  /* 0x0000000000017941 */ /* 0x000fea0003800000 */
.L_x_275:
        /* <DEDUP_REMOVED lines=13> */
.L_x_278:
[----:B------:R-:W-:Y:S05]  /*bd70*/  BSYNC B1 ;  /* 0x0000000000017941 */ /* 0x000fea0003800000 */
.L_x_277:
        /* <DEDUP_REMOVED lines=13> */
.L_x_280:
[----:B------:R-:W-:Y:S05]  /*be50*/  BSYNC B1 ;  /* 0x0000000000017941 */ /* 0x000fea0003800000 */
.L_x_279:
        /* <DEDUP_REMOVED lines=13> */
.L_x_282:
[----:B------:R-:W-:Y:S05]  /*bf30*/  BSYNC B1 ;  /* 0x0000000000017941 */ /* 0x000fea0003800000 */
.L_x_281:
        /* <DEDUP_REMOVED lines=13> */
.L_x_284:
[----:B------:R-:W-:Y:S05]  /*c010*/  BSYNC B1 ;  /* 0x0000000000017941 */ /* 0x000fea0003800000 */
.L_x_283:
        /* <DEDUP_REMOVED lines=13> */
.L_x_286:
[----:B------:R-:W-:Y:S05]  /*c0f0*/  BSYNC B1 ;  /* 0x0000000000017941 */ /* 0x000fea0003800000 */
.L_x_285:
        /* <DEDUP_REMOVED lines=13> */
.L_x_288:
[----:B------:R-:W-:Y:S05]  /*c1d0*/  BSYNC B1 ;  /* 0x0000000000017941 */ /* 0x000fea0003800000 */
.L_x_287:
        /* <DEDUP_REMOVED lines=13> */
.L_x_290:
[----:B------:R-:W-:Y:S05]  /*c2b0*/  BSYNC B1 ;  /* 0x0000000000017941 */ /* 0x000fea0003800000 */
.L_x_289:
        /* <DEDUP_REMOVED lines=13> */
.L_x_292:
[----:B------:R-:W-:Y:S05]  /*c390*/  BSYNC B1 ;  /* 0x0000000000017941 */ /* 0x000fea0003800000 */
.L_x_291:
[----:B------:R-:W-:Y:S05]  /*c3a0*/  @P1 BRA `(.L_x_293) ;  /* 0x0000002000a01947 */ /* 0x000fea0003800000 */
[----:B------:R-:W2:Y:S01]  /*c3b0*/  LDL.LU R2, [R1+0x70] ;  /* 0x0000700001027983 */ /* 0x000ea20000300800 */
[----:B-----5:R-:W-:-:S04]  /*c3c0*/  LOP3.LUT R0, R0, 0xff, RZ, 0xc0, !PT ;  /* 0x000000ff00007812 */ /* 0x020fc800078ec0ff */
[----:B------:R-:W-:-:S05]  /*c3d0*/  F2FP.F16.E5M2.UNPACK_B R0, R0 ;  /* 0x00000000ff00723e */ /* 0x000fca00020004ff */
[----:B------:R-:W-:-:S05]  /*c3e0*/  HADD2.F32 R0, -RZ, R0.H0_H0 ;  /* 0x20000000ff007230 */ /* 0x000fca0000004100 */
[----:B------:R-:W-:-:S04]  /*c3f0*/  FMUL R0, R0, UR25 ;  /* 0x0000001900007c20 */ /* 0x000fc80008400000 */
[----:B--2---:R-:W-:-:S05]  /*c400*/  FFMA R0, R2, UR24, R0 ;  /* 0x0000001802007c23 */ /* 0x004fca0008000000 */
[----:B0-----:R-:W-:-:S05]  /*c410*/  F2FP.SATFINITE.E5M2.F32.PACK_AB_MERGE_C R3, RZ, R0, RZ ;  /* 0x00000000ff03723e */ /* 0x001fca00048060ff */
[----:B------:R0:W-:Y:S01]  /*c420*/  STG.E.U8 desc[UR22][R26.64+0xf9], R3 ;  /* 0x0000f9031a007986 */ /* 0x0001e2000c101116 */
[----:B------:R-:W-:Y:S05]  /*c430*/  BRA `(.L_x_293) ;  /* 0x00000020007c7947 */ /* 0x000fea0003800000 */
.L_x_36:
[----:B------:R-:W-:Y:S01]  /*c440*/  ISETP.GE.AND P1, PT, R39, 0x1, PT ;  /* 0x000000012700780c */ /* 0x000fe20003f26270 */
[----:B------:R-:W-:Y:S01]  /*c450*/  FMUL R227, R227, UR24 ;  /* 0x00000018e3e37c20 */ /* 0x000fe20008400000 */
[----:B------:R-:W-:Y:S01]  /*c460*/  FMUL R226, R226, UR24 ;  /* 0x00000018e2e27c20 */ /* 0x000fe20008400000 */
[----:B------:R-:W-:Y:S02]  /*c470*/  ISETP.GE.AND P0, PT, R39, 0x9, PT ;  /* 0x000000092700780c */ /* 0x000fe40003f06270 */
[C---:B------:R-:W-:Y:S02]  /*c480*/  ISETP.LT.OR P4, PT, R34.reuse, 0x1, !P1 ;  /* 0x000000012200780c */ /* 0x040fe40004f81670 */
[----:B------:R-:W-:Y:S02]  /*c490*/  ISETP.LT.OR P5, PT, R34, 0x2, !P1 ;  /* 0x000000022200780c */ /* 0x000fe40004fa1670 */
[----:B------:R-:W-:Y:S02]  /*c4a0*/  F2FP.SATFINITE.E5M2.F32.PACK_AB_MERGE_C R227, RZ, R227, RZ ;  /* 0x000000e3ffe3723e */ /* 0x000fe400048060ff */
[----:B------:R-:W-:-:S02]  /*c4b0*/  F2FP.SATFINITE.E5M2.F32.PACK_AB_MERGE_C R29, RZ, R226, RZ ;  /* 0x000000e2ff1d723e */ /* 0x000fc400048060ff */
[C---:B------:R-:W-:Y:S01]  /*c4c0*/  ISETP.LT.OR P3, PT, R34.reuse, 0x1, !P0 ;  /* 0x000000012200780c */ /* 0x040fe20004761670 */
[----:B------:R-:W-:Y:S01]  /*c4d0*/  FMUL R225, R225, UR24 ;  /* 0x00000018e1e17c20 */ /* 0x000fe20008400000 */
[----:B------:R-:W-:Y:S01]  /*c4e0*/  ISETP.LT.OR P6, PT, R34, 0xa, !P1 ;  /* 0x0000000a2200780c */ /* 0x000fe20004fc1670 */
[----:B------:R-:W-:Y:S01]  /*c4f0*/  FMUL R224, R224, UR24 ;  /* 0x00000018e0e07c20 */ /* 0x000fe20008400000 */
[----:B------:R-:W-:Y:S01]  /*c500*/  FMUL R222, R222, UR24 ;  /* 0x00000018dede7c20 */ /* 0x000fe20008400000 */
[----:B------:R-:W-:Y:S01]  /*c510*/  @!P4 STG.E.U8 desc[UR22][R24.64], R227 ;  /* 0x000000e31800c986 */ /* 0x000fe2000c101116 */
[----:B------:R-:W-:-:S03]  /*c520*/  ISETP.LT.OR P4, PT, R34, 0x2, !P0 ;  /* 0x000000022200780c */ /* 0x000fc60004781670 */
[----:B------:R0:W-:Y:S01]  /*c530*/  @!P5 STG.E.U8 desc[UR22][R24.64+0x1], R29 ;  /* 0x0000011d1800d986 */ /* 0x0001e2000c101116 */
[----:B------:R-:W-:Y:S01]  /*c540*/  ISETP.LT.OR P5, PT, R34, 0x9, !P1 ;  /* 0x000000092200780c */ /* 0x000fe20004fa1670 */
[----:B------:R-:W-:Y:S01]  /*c550*/  FMUL R223, R223, UR24 ;  /* 0x00000018dfdf7c20 */ /* 0x000fe20008400000 */
[----:B------:R-:W-:Y:S01]  /*c560*/  F2FP.SATFINITE.E5M2.F32.PACK_AB_MERGE_C R225, RZ, R225, RZ ;  /* 0x000000e1ffe1723e */ /* 0x000fe200048060ff */
[----:B------:R-:W-:Y:S01]  /*c570*/  FMUL R221, R221, UR24 ;  /* 0x00000018dddd7c20 */ /* 0x000fe20008400000 */
[----:B------:R-:W-:Y:S01]  /*c580*/  F2FP.SATFINITE.E5M2.F32.PACK_AB_MERGE_C R31, RZ, R224, RZ ;  /* 0x000000e0ff1f723e */ /* 0x000fe200048060ff */
[----:B------:R-:W-:Y:S01]  /*c590*/  FMUL R220, R220, UR24 ;  /* 0x00000018dcdc7c20 */ /* 0x000fe20008400000 */
[----:B------:R-:W-:Y:S01]  /*c5a0*/  F2FP.SATFINITE.E5M2.F32.PACK_AB_MERGE_C R223, RZ, R223, RZ ;  /* 0x000000dfffdf723e */ /* 0x000fe200048060ff */
[----:B------:R-:W-:Y:S01]  /*c5b0*/  @!P3 STG.E.U8 desc[UR22][R26.64], R225 ;  /* 0x000000e11a00b986 */ /* 0x000fe2000c101116 */
[----:B0-----:R-:W-:-:S03]  /*c5c0*/  F2FP.SATFINITE.E5M2.F32.PACK_AB_MERGE_C R29, RZ, R222, RZ ;  /* 0x000000deff1d723e */ /* 0x001fc600048060ff */
[----:B------:R0:W-:Y:S01]  /*c5d0*/  @!P4 STG.E.U8 desc[UR22][R26.64+0x1], R31 ;  /* 0x0000011f1a00c986 */ /* 0x0001e2000c101116 */
[C---:B------:R-:W-:Y:S02]  /*c5e0*/  ISETP.LT.OR P3, PT, R34.reuse, 0x9, !P0 ;  /* 0x000000092200780c */ /* 0x040fe40004761670 */
[C---:B------:R-:W-:Y:S01]  /*c5f0*/  ISETP.LT.OR P4, PT, R34.reuse, 0xa, !P0 ;  /* 0x0000000a2200780c */ /* 0x040fe20004781670 */
[----:B------:R1:W-:Y:S01]  /*c600*/  @!P6 STG.E.U8 desc[UR22][R24.64+0x9], R29 ;  /* 0x0000091d1800e986 */ /* 0x0003e2000c101116 */
[----:B------:R-:W-:Y:S01]  /*c610*/  ISETP.LT.OR P6, PT, R34, 0x12, !P1 ;  /* 0x000000122200780c */ /* 0x000fe20004fc1670 */
[----:B------:R-:W-:Y:S02]  /*c620*/  FMUL R218, R218, UR24 ;  /* 0x00000018dada7c20 */ /* 0x000fe40008400000 */
[----:B------:R-:W-:Y:S01]  /*c630*/  @!P5 STG.E.U8 desc[UR22][R24.64+0x8], R223 ;  /* 0x000008df1800d986 */ /* 0x000fe2000c101116 */
[----:B------:R-:W-:-:S03]  /*c640*/  ISETP.LT.OR P5, PT, R34, 0x11, !P1 ;  /* 0x000000112200780c */ /* 0x000fc60004fa1670 */
[----:B------:R-:W2:Y:S01]  /*c650*/  LDL.LU R226, [R1+0xc] ;  /* 0x00000c0001e27983 */ /* 0x000ea20000300800 */
[----:B------:R-:W-:Y:S01]  /*c660*/  F2FP.SATFINITE.E5M2.F32.PACK_AB_MERGE_C R221, RZ, R221, RZ ;  /* 0x000000ddffdd723e */ /* 0x000fe200048060ff */
[----:B------:R-:W-:Y:S01]  /*c670*/  FMUL R219, R219, UR24 ;  /* 0x00000018dbdb7c20 */ /* 0x000fe20008400000 */
[----:B0-----:R-:W-:Y:S01]  /*c680*/  F2FP.SATFINITE.E5M2.F32.PACK_AB_MERGE_C R31, RZ, R220, RZ ;  /* 0x000000dcff1f723e */ /* 0x001fe200048060ff */
[----:B------:R-:W3:Y:S01]  /*c690*/  LDL.LU R227, [R1+0x8] ;  /* 0x0000080001e37983 */ /* 0x000ee20000300800 */
[----:B-1----:R-:W-:-:S03]  /*c6a0*/  F2FP.SATFINITE.E5M2.F32.PACK_AB_MERGE_C R29, RZ, R218, RZ ;  /* 0x000000daff1d723e */ /* 0x002fc600048060ff */
[----:B------:R-:W4:Y:S04]  /*c6b0*/  LDL.LU R225, [R1+0x4] ;  /* 0x0000040001e17983 */ /* 0x000f280000300800 */
[----:B------:R-:W3:Y:S01]  /*c6c0*/  LDL.LU R224, [R1] ;  /* 0x0000000001e07983 */ /* 0x000ee20000300800 */
[----:B------:R-:W-:-:S03]  /*c6d0*/  F2FP.SATFINITE.E5M2.F32.PACK_AB_MERGE_C R219, RZ, R219, RZ ;  /* 0x000000dbffdb723e */ /* 0x000fc600048060ff */
[----:B------:R-:W-:Y:S01]  /*c6e0*/  @!P3 STG.E.U8 desc[UR22][R26.64+0x8], R221 ;  /* 0x000008dd1a00b986 */ /* 0x000fe2000c101116 */
[----:B------:R-:W-:-:S03]  /*c6f0*/  ISETP.LT.OR P3, PT, R34, 0x11, !P0 ;  /* 0x000000112200780c */ /* 0x000fc60004761670 */
[----:B------:R0:W-:Y:S01]  /*c700*/  @!P4 STG.E.U8 desc[UR22][R26.64+0x9], R31 ;  /* 0x0000091f1a00c986 */ /* 0x0001e2000c101116 */
[----:B------:R-:W-:-:S03]  /*c710*/  ISETP.LT.OR P4, PT, R34, 0x12, !P0 ;  /* 0x000000122200780c */ /* 0x000fc60004781670 */
[----:B------:R1:W-:Y:S01]  /*c720*/  @!P6 STG.E.U8 desc[UR22][R24.64+0x11], R29 ;  /* 0x0000111d1800e986 */ /* 0x0003e2000c101116 */
[----:B------:R-:W-:Y:S01]  /*c730*/  ISETP.LT.OR P6, PT, R34, 0x1a, !P1 ;  /* 0x0000001a2200780c */ /* 0x000fe20004fc1670 */
[----:B------:R-:W-:Y:S01]  /*c740*/  FMUL R217, R217, UR24 ;  /* 0x00000018d9d97c20 */ /* 0x000fe20008400000 */
[----:B------:R-:W-:Y:S01]  /*c750*/  FMUL R216, R216, UR24 ;  /* 0x00000018d8d87c20 */ /* 0x000fe20008400000 */
[----:B------:R-:W-:Y:S01]  /*c760*/  FMUL R214, R214, UR24 ;  /* 0x00000018d6d67c20 */ /* 0x000fe20008400000 */
[----:B------:R-:W-:Y:S01]  /*c770*/  @!P5 STG.E.U8 desc[UR22][R24.64+0x10], R219 ;  /* 0x000010db1800d986 */ /* 0x000fe2000c101116 */
[----:B------:R-:W-:Y:S01]  /*c780*/  ISETP.LT.OR P5, PT, R34, 0x19, !P1 ;  /* 0x000000192200780c */ /* 0x000fe20004fa1670 */
[----:B------:R-:W-:Y:S01]  /*c790*/  FMUL R215, R215, UR24 ;  /* 0x00000018d7d77c20 */ /* 0x000fe20008400000 */
[----:B------:R-:W-:Y:S01]  /*c7a0*/  F2FP.SATFINITE.E5M2.F32.PACK_AB_MERGE_C R217, RZ, R217, RZ ;  /* 0x000000d9ffd9723e */ /* 0x000fe200048060ff */
[----:B------:R-:W-:Y:S01]  /*c7b0*/  FMUL R213, R213, UR24 ;  /* 0x00000018d5d57c20 */ /* 0x000fe20008400000 */
[----:B0-----:R-:W-:Y:S01]  /*c7c0*/  F2FP.SATFINITE.E5M2.F32.PACK_AB_MERGE_C R31, RZ, R216, RZ ;  /* 0x000000d8ff1f723e */ /* 0x001fe200048060ff */
[----:B------:R-:W-:Y:S01]  /*c7d0*/  FMUL R212, R212, UR24 ;  /* 0x00000018d4d47c20 */ /* 0x000fe20008400000 */
[----:B-1----:R-:W-:Y:S01]  /*c7e0*/  F2FP.SATFINITE.E5M2.F32.PACK_AB_MERGE_C R29, RZ, R214, RZ ;  /* 0x000000d6ff1d723e */ /* 0x002fe200048060ff */
[----:B------:R-:W-:Y:S01]  /*c7f0*/  @!P3 STG.E.U8 desc[UR22][R26.64+0x10], R217 ;  /* 0x000010d91a00b986 */ /* 0x000fe2000c101116 */
[----:B------:R-:W-:-:S02]  /*c800*/  F2FP.SATFINITE.E5M2.F32.PACK_AB_MERGE_C R215, RZ, R215, RZ ;  /* 0x000000d7ffd7723e */ /* 0x000fc400048060ff */
[C---:B------:R-:W-:Y:S01]  /*c810*/  ISETP.LT.OR P3, PT, R34.reuse, 0x19, !P0 ;  /* 0x000000192200780c */ /* 0x040fe20004761670 */
[----:B------:R0:W-:Y:S01]  /*c820*/  @!P4 STG.E.U8 desc[UR22][R26.64+0x11], R31 ;  /* 0x0000111f1a00c986 */ /* 0x0001e2000c101116 */
[----:B------:R-:W-:-:S03]  /*c830*/  ISETP.LT.OR P4, PT, R34, 0x1a, !P0 ;  /* 0x0000001a2200780c */ /* 0x000fc60004781670 */
[----:B------:R1:W-:Y:S01]  /*c840*/  @!P6 STG.E.U8 desc[UR22][R24.64+0x19], R29 ;  /* 0x0000191d1800e986 */ /* 0x0003e2000c101116 */
[----:B------:R-:W-:Y:S01]  /*c850*/  ISETP.LT.OR P6, PT, R34, 0x22, !P1 ;  /* 0x000000222200780c */ /* 0x000fe20004fc1670 */
[----:B------:R-:W-:Y:S02]  /*c860*/  FMUL R210, R210, UR24 ;  /* 0x00000018d2d27c20 */ /* 0x000fe40008400000 */
[----:B------:R-:W-:Y:S01]  /*c870*/  @!P5 STG.E.U8 desc[UR22][R24.64+0x18], R215 ;  /* 0x000018d71800d986 */ /* 0x000fe2000c101116 */
[----:B------:R-:W-:Y:S01]  /*c880*/  ISETP.LT.OR P5, PT, R34, 0x21, !P1 ;  /* 0x000000212200780c */ /* 0x000fe20004fa1670 */
[----:B------:R-:W-:Y:S01]  /*c890*/  FMUL R211, R211, UR24 ;  /* 0x00000018d3d37c20 */ /* 0x000fe20008400000 */
[----:B------:R-:W-:Y:S01]  /*c8a0*/  F2FP.SATFINITE.E5M2.F32.PACK_AB_MERGE_C R213, RZ, R213, RZ ;  /* 0x000000d5ffd5723e */ /* 0x000fe200048060ff */
[----:B------:R-:W-:Y:S01]  /*c8b0*/  FMUL R209, R209, UR24 ;  /* 0x00000018d1d17c20 */ /* 0x000fe20008400000 */
[----:B0-----:R-:W-:Y:S01]  /*c8c0*/  F2FP.SATFINITE.E5M2.F32.PACK_AB_MERGE_C R31, RZ, R212, RZ ;  /* 0x000000d4ff1f723e */ /* 0x001fe200048060ff */
[----:B------:R-:W-:Y:S01]  /*c8d0*/  FMUL R208, R208, UR24 ;  /* 0x00000018d0d07c20 */ /* 0x000fe20008400000 */
        /* <DEDUP_REMOVED lines=8> */
[----:B------:R-:W-:-:S03]  /*c960*/  ISETP.LT.OR P6, PT, R34, 0x2a, !P1 ;  /* 0x0000002a2200780c */ /* 0x000fc60004fc1670 */
        /* <DEDUP_REMOVED lines=238> */
[----:B------:R-:W-:Y:S01]  /*d850*/  @!P6 STG.E.U8 desc[UR22][R24.64+0x99], R29 ;  /* 0x0000991d1800e986 */ /* 0x000fe2000c101116 */
[----:B------:R-:W-:-:S03]  /*d860*/  ISETP.LT.OR P6, PT, R34, 0xa2, !P1 ;  /* 0x000000a22200780c */ /* 0x000fc60004fc1670 */
[----:B------:R1:W-:Y:S01]  /*d870*/  @!P5 STG.E.U8 desc[UR22][R24.64+0x98], R23 ;  /* 0x000098171800d986 */ /* 0x0003e2000c101116 */
[----:B------:R-:W-:Y:S01]  /*d880*/  ISETP.LT.OR P5, PT, R34, 0xa1, !P1 ;  /* 0x000000a12200780c */ /* 0x000fe20004fa1670 */
[----:B------:R-:W-:Y:S01]  /*d890*/  FMUL R19, R19, UR24 ;  /* 0x0000001813137c20 */ /* 0x000fe20008400000 */
[----:B------:R-:W-:Y:S01]  /*d8a0*/  F2FP.SATFINITE.E5M2.F32.PACK_AB_MERGE_C R21, RZ, R21, RZ ;  /* 0x00000015ff15723e */ /* 0x000fe200048060ff */
[----:B------:R-:W-:Y:S01]  /*d8b0*/  FMUL R17, R17, UR24 ;  /* 0x0000001811117c20 */ /* 0x000fe20008400000 */
[----:B0-----:R-:W-:Y:S01]  /*d8c0*/  F2FP.SATFINITE.E5M2.F32.PACK_AB_MERGE_C R31, RZ, R20, RZ ;  /* 0x00000014ff1f723e */ /* 0x001fe200048060ff */
[----:B------:R-:W-:Y:S01]  /*d8d0*/  FMUL R16, R16, UR24 ;  /* 0x0000001810107c20 */ /* 0x000fe20008400000 */
[----:B------:R-:W-:Y:S01]  /*d8e0*/  F2FP.SATFINITE.E5M2.F32.PACK_AB_MERGE_C R19, RZ, R19, RZ ;  /* 0x00000013ff13723e */ /* 0x000fe200048060ff */
[----:B------:R0:W-:Y:S01]  /*d8f0*/  @!P3 STG.E.U8 desc[UR22][R26.64+0x98], R21 ;  /* 0x000098151a00b986 */ /* 0x0001e2000c101116 */
[----:B-1----:R-:W-:-:S03]  /*d900*/  F2FP.SATFINITE.E5M2.F32.PACK_AB_MERGE_C R23, RZ, R18, RZ ;  /* 0x00000012ff17723e */ /* 0x002fc600048060ff */
[----:B------:R-:W-:Y:S01]  /*d910*/  @!P4 STG.E.U8 desc[UR22][R26.64+0x99], R31 ;  /* 0x0000991f1a00c986 */ /* 0x000fe2000c101116 */
[C---:B------:R-:W-:Y:S02]  /*d920*/  ISETP.LT.OR P3, PT, R34.reuse, 0xa1, !P0 ;  /* 0x000000a12200780c */ /* 0x040fe40004761670 */
[C---:B------:R-:W-:Y:S01]  /*d930*/  ISETP.LT.OR P4, PT, R34.reuse, 0xa2, !P0 ;  /* 0x000000a22200780c */ /* 0x040fe20004781670 */
[----:B------:R-:W-:Y:S01]  /*d940*/  @!P6 STG.E.U8 desc[UR22][R24.64+0xa1], R23 ;  /* 0x0000a1171800e986 */ /* 0x000fe2000c101116 */
[----:B------:R-:W-:Y:S01]  /*d950*/  ISETP.LT.OR P6, PT, R34, 0xaa, !P1 ;  /* 0x000000aa2200780c */ /* 0x000fe20004fc1670 */
[----:B------:R-:W-:Y:S02]  /*d960*/  FMUL R14, R14, UR24 ;  /* 0x000000180e0e7c20 */ /* 0x000fe40008400000 */
        /* <DEDUP_REMOVED lines=20> */
[----:B------:R-:W4:Y:S01]  /*dab0*/  LDL.LU R222, [R1+0x1c] ;  /* 0x00001c0001de7983 */ /* 0x000f220000300800 */
[----:B0-----:R-:W-:-:S02]  /*dac0*/  F2FP.SATFINITE.E5M2.F32.PACK_AB_MERGE_C R17, RZ, R10, RZ ;  /* 0x0000000aff11723e */ /* 0x001fc400048060ff */
[----:B-1----:R-:W-:Y:S01]  /*dad0*/  F2FP.SATFINITE.E5M2.F32.PACK_AB_MERGE_C R15, RZ, R12, RZ ;  /* 0x0000000cff0f723e */ /* 0x002fe200048060ff */
[----:B------:R0:W-:Y:S01]  /*dae0*/  @!P3 STG.E.U8 desc[UR22][R26.64+0xa8], R13 ;  /* 0x0000a80d1a00b986 */ /* 0x0001e2000c101116 */
[----:B------:R-:W-:Y:S02]  /*daf0*/  F2FP.SATFINITE.E5M2.F32.PACK_AB_MERGE_C R11, RZ, R11, RZ ;  /* 0x0000000bff0b723e */ /* 0x000fe400048060ff */
[C---:B------:R-:W-:Y:S01]  /*db00*/  ISETP.LT.OR P3, PT, R34.reuse, 0xb1, !P0 ;  /* 0x000000b12200780c */ /* 0x040fe20004761670 */
[----:B------:R-:W-:Y:S01]  /*db10*/  @!P4 STG.E.U8 desc[UR22][R26.64+0xa9], R15 ;  /* 0x0000a90f1a00c986 */ /* 0x000fe2000c101116 */
[----:B------:R-:W-:-:S03]  /*db20*/  ISETP.LT.OR P4, PT, R34, 0xb2, !P0 ;  /* 0x000000b22200780c */ /* 0x000fc60004781670 */
[----:B------:R-:W-:Y:S01]  /*db30*/  @!P6 STG.E.U8 desc[UR22][R24.64+0xb1], R17 ;  /* 0x0000b1111800e986 */ /* 0x000fe2000c101116 */
[----:B------:R-:W-:Y:S01]  /*db40*/  ISETP.LT.OR P6, PT, R34, 0xba, !P1 ;  /* 0x000000ba2200780c */ /* 0x000fe20004fc1670 */
[----:B------:R-:W-:Y:S01]  /*db50*/  FMUL R9, R9, UR24 ;  /* 0x0000001809097c20 */ /* 0x000fe20008400000 */
[----:B------:R-:W-:Y:S01]  /*db60*/  FMUL R8, R8, UR24 ;  /* 0x0000001808087c20 */ /* 0x000fe20008400000 */
[----:B------:R-:W4:Y:S01]  /*db70*/  LDL.LU R223, [R1+0x18] ;  /* 0x0000180001df7983 */ /* 0x000f220000300800 */
[----:B------:R-:W-:-:S03]  /*db80*/  FMUL R6, R6, UR24 ;  /* 0x0000001806067c20 */ /* 0x000fc60008400000 */
[----:B------:R-:W4:Y:S01]  /*db90*/  LDL.LU R221, [R1+0x14] ;  /* 0x0000140001dd7983 */ /* 0x000f220000300800 */
[----:B------:R-:W-:-:S03]  /*dba0*/  F2FP.SATFINITE.E5M2.F32.PACK_AB_MERGE_C R9, RZ, R9, RZ ;  /* 0x00000009ff09723e */ /* 0x000fc600048060ff */
[----:B------:R-:W4:Y:S01]  /*dbb0*/  LDL.LU R220, [R1+0x10] ;  /* 0x0000100001dc7983 */ /* 0x000f220000300800 */
[----:B0-----:R-:W-:Y:S01]  /*dbc0*/  F2FP.SATFINITE.E5M2.F32.PACK_AB_MERGE_C R13, RZ, R8, RZ ;  /* 0x00000008ff0d723e */ /* 0x001fe200048060ff */
[----:B------:R-:W-:Y:S01]  /*dbd0*/  FMUL R7, R7, UR24 ;  /* 0x0000001807077c20 */ /* 0x000fe20008400000 */
[----:B-----5:R-:W-:Y:S01]  /*dbe0*/  FMUL R0, R0, UR24 ;  /* 0x0000001800007c20 */ /* 0x020fe20008400000 */
[----:B------:R0:W-:Y:S01]  /*dbf0*/  @!P5 STG.E.U8 desc[UR22][R24.64+0xb0], R11 ;  /* 0x0000b00b1800d986 */ /* 0x0001e2000c101116 */
[----:B------:R-:W-:Y:S01]  /*dc00*/  ISETP.LT.OR P5, PT, R34, 0xb9, !P1 ;  /* 0x000000b92200780c */ /* 0x000fe20004fa1670 */
[----:B------:R-:W-:Y:S01]  /*dc10*/  FMUL R2, R2, UR24 ;  /* 0x0000001802027c20 */ /* 0x000fe20008400000 */
[----:B------:R-:W-:Y:S01]  /*dc20*/  F2FP.SATFINITE.E5M2.F32.PACK_AB_MERGE_C R7, RZ, R7, RZ ;  /* 0x00000007ff07723e */ /* 0x000fe200048060ff */
[----:B------:R1:W-:Y:S01]  /*dc30*/  @!P3 STG.E.U8 desc[UR22][R26.64+0xb0], R9 ;  /* 0x0000b0091a00b986 */ /* 0x0003e2000c101116 */
[----:B------:R-:W-:Y:S01]  /*dc40*/  FMUL R3, R3, UR24 ;  /* 0x0000001803037c20 */ /* 0x000fe20008400000 */
[----:B------:R-:W-:Y:S01]  /*dc50*/  FMUL R4, R4, UR24 ;  /* 0x0000001804047c20 */ /* 0x000fe20008400000 */
[C---:B------:R-:W-:Y:S01]  /*dc60*/  ISETP.LT.OR P3, PT, R34.reuse, 0xb9, !P0 ;  /* 0x000000b92200780c */ /* 0x040fe20004761670 */
[----:B------:R3:W-:Y:S01]  /*dc70*/  @!P4 STG.E.U8 desc[UR22][R26.64+0xb1], R13 ;  /* 0x0000b10d1a00c986 */ /* 0x0007e2000c101116 */
[----:B------:R-:W-:Y:S01]  /*dc80*/  ISETP.LT.OR P4, PT, R34, 0xba, !P0 ;  /* 0x000000ba2200780c */ /* 0x000fe20004781670 */
[----:B------:R-:W-:Y:S01]  /*dc90*/  FMUL R5, R5, UR24 ;  /* 0x0000001805057c20 */ /* 0x000fe20008400000 */
[----:B0-----:R-:W-:-:S03]  /*dca0*/  F2FP.SATFINITE.E5M2.F32.PACK_AB_MERGE_C R11, RZ, R6, RZ ;  /* 0x00000006ff0b723e */ /* 0x001fc600048060ff */
[----:B------:R0:W-:Y:S01]  /*dcb0*/  @!P5 STG.E.U8 desc[UR22][R24.64+0xb8], R7 ;  /* 0x0000b8071800d986 */ /* 0x0001e2000c101116 */
[----:B------:R-:W-:Y:S02]  /*dcc0*/  ISETP.LT.OR P5, PT, R34, 0xc1, !P1 ;  /* 0x000000c12200780c */ /* 0x000fe40004fa1670 */
[----:B-1----:R-:W-:Y:S01]  /*dcd0*/  F2FP.SATFINITE.E5M2.F32.PACK_AB_MERGE_C R9, RZ, R4, RZ ;  /* 0x00000004ff09723e */ /* 0x002fe200048060ff */
[----:B------:R1:W-:Y:S01]  /*dce0*/  @!P6 STG.E.U8 desc[UR22][R24.64+0xb9], R11 ;  /* 0x0000b90b1800e986 */ /* 0x0003e2000c101116 */
[----:B--2---:R-:W-:Y:S01]  /*dcf0*/  FMUL R4, R226, UR24 ;  /* 0x00000018e2047c20 */ /* 0x004fe20008400000 */
[----:B---3--:R-:W-:Y:S01]  /*dd00*/  F2FP.SATFINITE.E5M2.F32.PACK_AB_MERGE_C R13, RZ, R0, RZ ;  /* 0x00000000ff0d723e */ /* 0x008fe200048060ff */
[----:B------:R-:W-:Y:S01]  /*dd10*/  FMUL R0, R224, UR24 ;  /* 0x00000018e0007c20 */ /* 0x000fe20008400000 */
[----:B------:R-:W-:Y:S01]  /*dd20*/  F2FP.SATFINITE.E5M2.F32.PACK_AB_MERGE_C R5, RZ, R5, RZ ;  /* 0x00000005ff05723e */ /* 0x000fe200048060ff */
[----:B------:R-:W2:Y:S01]  /*dd30*/  LDL.LU R224, [R1+0x20] ;  /* 0x0000200001e07983 */ /* 0x000ea20000300800 */
[----:B------:R-:W-:-:S02]  /*dd40*/  ISETP.LT.OR P6, PT, R34, 0xc2, !P1 ;  /* 0x000000c22200780c */ /* 0x000fc40004fc1670 */
[----:B0-----:R-:W-:Y:S01]  /*dd50*/  F2FP.SATFINITE.E5M2.F32.PACK_AB_MERGE_C R7, RZ, R3, RZ ;  /* 0x00000003ff07723e */ /* 0x001fe200048060ff */
[----:B------:R-:W-:Y:S01]  /*dd60*/  FMUL R3, R227, UR24 ;  /* 0x00000018e3037c20 */ /* 0x000fe20008400000 */
[----:B------:R0:W-:Y:S01]  /*dd70*/  @!P3 STG.E.U8 desc[UR22][R26.64+0xb8], R5 ;  /* 0x0000b8051a00b986 */ /* 0x0001e2000c101116 */
[C---:B------:R-:W-:Y:S02]  /*dd80*/  ISETP.LT.OR P3, PT, R34.reuse, 0xc1, !P0 ;  /* 0x000000c12200780c */ /* 0x040fe40004761670 */
[----:B-1----:R-:W-:Y:S01]  /*dd90*/  F2FP.SATFINITE.E5M2.F32.PACK_AB_MERGE_C R11, RZ, R2, RZ ;  /* 0x00000002ff0b723e */ /* 0x002fe200048060ff */
[----:B----4-:R-:W-:Y:S01]  /*dda0*/  FMUL R2, R225, UR24 ;  /* 0x00000018e1027c20 */ /* 0x010fe20008400000 */
[----:B------:R-:W-:Y:S01]  /*ddb0*/  @!P4 STG.E.U8 desc[UR22][R26.64+0xb9], R9 ;  /* 0x0000b9091a00c986 */ /* 0x000fe2000c101116 */
[----:B------:R-:W-:-:S03]  /*ddc0*/  ISETP.LT.OR P4, PT, R34, 0xc2, !P0 ;  /* 0x000000c22200780c */ /* 0x000fc60004781670 */
[----:B------:R-:W3:Y:S04]  /*ddd0*/  LDL.LU R225, [R1+0x24] ;  /* 0x0000240001e17983 */ /* 0x000ee80000300800 */
[----:B------:R-:W4:Y:S04]  /*dde0*/  LDL.LU R227, [R1+0x28] ;  /* 0x0000280001e37983 */ /* 0x000f280000300800 */
[----:B------:R-:W4:Y:S04]  /*ddf0*/  LDL.LU R226, [R1+0x2c] ;  /* 0x00002c0001e27983 */ /* 0x000f280000300800 */
[----:B------:R1:W-:Y:S01]  /*de00*/  @!P5 STG.E.U8 desc[UR22][R24.64+0xc0], R7 ;  /* 0x0000c0071800d986 */ /* 0x0003e2000c101116 */
[----:B------:R-:W-:-:S02]  /*de10*/  ISETP.LT.OR P5, PT, R34, 0xc9, !P1 ;  /* 0x000000c92200780c */ /* 0x000fc40004fa1670 */
[----:B0-----:R-:W-:Y:S01]  /*de20*/  F2FP.SATFINITE.E5M2.F32.PACK_AB_MERGE_C R5, RZ, R0, RZ ;  /* 0x00000000ff05723e */ /* 0x001fe200048060ff */
[----:B------:R0:W-:Y:S01]  /*de30*/  @!P6 STG.E.U8 desc[UR22][R24.64+0xc1], R11 ;  /* 0x0000c10b1800e986 */ /* 0x0001e2000c101116 */
[----:B------:R-:W-:-:S03]  /*de40*/  ISETP.LT.OR P6, PT, R34, 0xca, !P1 ;  /* 0x000000ca2200780c */ /* 0x000fc60004fc1670 */
[----:B------:R-:W-:Y:S01]  /*de50*/  @!P3 STG.E.U8 desc[UR22][R26.64+0xc0], R13 ;  /* 0x0000c00d1a00b986 */ /* 0x000fe2000c101116 */
[----:B-1----:R-:W-:-:S03]  /*de60*/  F2FP.SATFINITE.E5M2.F32.PACK_AB_MERGE_C R7, RZ, R2, RZ ;  /* 0x00000002ff07723e */ /* 0x002fc600048060ff */
[----:B------:R1:W-:Y:S01]  /*de70*/  @!P4 STG.E.U8 desc[UR22][R26.64+0xc1], R5 ;  /* 0x0000c1051a00c986 */ /* 0x0003e2000c101116 */
[C---:B------:R-:W-:Y:S02]  /*de80*/  ISETP.LT.OR P3, PT, R34.reuse, 0xc9, !P0 ;  /* 0x000000c92200780c */ /* 0x040fe40004761670 */
[C---:B------:R-:W-:Y:S01]  /*de90*/  ISETP.LT.OR P4, PT, R34.reuse, 0xca, !P0 ;  /* 0x000000ca2200780c */ /* 0x040fe20004781670 */
[----:B------:R1:W-:Y:S01]  /*dea0*/  @!P5 STG.E.U8 desc[UR22][R24.64+0xc8], R7 ;  /* 0x0000c8071800d986 */ /* 0x0003e2000c101116 */
[----:B------:R-:W-:Y:S02]  /*deb0*/  ISETP.LT.OR P5, PT, R34, 0xd1, !P1 ;  /* 0x000000d12200780c */ /* 0x000fe40004fa1670 */
[----:B------:R-:W-:Y:S02]  /*dec0*/  F2FP.SATFINITE.E5M2.F32.PACK_AB_MERGE_C R9, RZ, R3, RZ ;  /* 0x00000003ff09723e */ /* 0x000fe400048060ff */
[----:B0-----:R-:W-:-:S03]  /*ded0*/  F2FP.SATFINITE.E5M2.F32.PACK_AB_MERGE_C R11, RZ, R4, RZ ;  /* 0x00000004ff0b723e */ /* 0x001fc600048060ff */
[----:B------:R0:W-:Y:S04]  /*dee0*/  @!P6 STG.E.U8 desc[UR22][R24.64+0xc9], R9 ;  /* 0x0000c9091800e986 */ /* 0x0001e8000c101116 */
[----:B------:R-:W-:Y:S01]  /*def0*/  @!P3 STG.E.U8 desc[UR22][R26.64+0xc8], R11 ;  /* 0x0000c80b1a00b986 */ /* 0x000fe2000c101116 */
[----:B------:R-:W-:Y:S01]  /*df00*/  FMUL R2, R221, UR24 ;  /* 0x00000018dd027c20 */ /* 0x000fe20008400000 */
[----:B------:R-:W-:Y:S02]  /*df10*/  FMUL R0, R220, UR24 ;  /* 0x00000018dc007c20 */ /* 0x000fe40008400000 */
[----:B------:R-:W4:Y:S03]  /*df20*/  LDL.LU R220, [R1+0x30] ;  /* 0x0000300001dc7983 */ /* 0x000f260000300800 */
[----:B-1----:R-:W-:Y:S01]  /*df30*/  F2FP.SATFINITE.E5M2.F32.PACK_AB_MERGE_C R5, RZ, R0, RZ ;  /* 0x00000000ff05723e */ /* 0x002fe200048060ff */
[----:B------:R-:W4:Y:S01]  /*df40*/  LDL.LU R221, [R1+0x34] ;  /* 0x0000340001dd7983 */ /* 0x000f220000300800 */
[----:B------:R-:W-:Y:S01]  /*df50*/  FMUL R0, R222, UR24 ;  /* 0x00000018de007c20 */ /* 0x000fe20008400000 */
[----:B------:R-:W-:Y:S01]  /*df60*/  FMUL R3, R223, UR24 ;  /* 0x00000018df037c20 */ /* 0x000fe20008400000 */
[----:B------:R-:W-:Y:S01]  /*df70*/  F2FP.SATFINITE.E5M2.F32.PACK_AB_MERGE_C R7, RZ, R2, RZ ;  /* 0x00000002ff07723e */ /* 0x000fe200048060ff */
[----:B------:R-:W4:Y:S02]  /*df80*/  LDL.LU R223, [R1+0x38] ;  /* 0x0000380001df7983 */ /* 0x000f240000300800 */
[----:B------:R-:W-:-:S02]  /*df90*/  F2FP.SATFINITE.E5M2.F32.PACK_AB_MERGE_C R13, RZ, R0, RZ ;  /* 0x00000000ff0d723e */ /* 0x000fc400048060ff */
[----:B------:R-:W4:Y:S01]  /*dfa0*/  LDL.LU R222, [R1+0x3c] ;  /* 0x00003c0001de7983 */ /* 0x000f220000300800 */
[----:B0-----:R-:W-:-:S03]  /*dfb0*/  F2FP.SATFINITE.E5M2.F32.PACK_AB_MERGE_C R9, RZ, R3, RZ ;  /* 0x00000003ff09723e */ /* 0x001fc600048060ff */
[----:B------:R-:W-:Y:S04]  /*dfc0*/  @!P4 STG.E.U8 desc[UR22][R26.64+0xc9], R5 ;  /* 0x0000c9051a00c986 */ /* 0x000fe8000c101116 */
[----:B------:R0:W-:Y:S01]  /*dfd0*/  @!P5 STG.E.U8 desc[UR22][R24.64+0xd0], R7 ;  /* 0x0000d0071800d986 */ /* 0x0001e2000c101116 */
[----:B--2---:R-:W-:-:S03]  /*dfe0*/  FMUL R2, R224, UR24 ;  /* 0x00000018e0027c20 */ /* 0x004fc60008400000 */
[----:B------:R-:W2:Y:S01]  /*dff0*/  LDL.LU R224, [R1+0x40] ;  /* 0x0000400001e07983 */ /* 0x000ea20000300800 */
[----:B---3--:R-:W-:-:S03]  /*e000*/  FMUL R0, R225, UR24 ;  /* 0x00000018e1007c20 */ /* 0x008fc60008400000 */
[----:B------:R-:W3:Y:S01]  /*e010*/  LDL.LU R225, [R1+0x44] ;  /* 0x0000440001e17983 */ /* 0x000ee20000300800 */
[----:B----4-:R-:W-:Y:S01]  /*e020*/  FMUL R3, R227, UR24 ;  /* 0x00000018e3037c20 */ /* 0x010fe20008400000 */
[----:B0-----:R-:W-:Y:S02]  /*e030*/  F2FP.SATFINITE.E5M2.F32.PACK_AB_MERGE_C R7, RZ, R0, RZ ;  /* 0x00000000ff07723e */ /* 0x001fe400048060ff */
[----:B------:R-:W4:Y:S01]  /*e040*/  LDL.LU R227, [R1+0x48] ;  /* 0x0000480001e37983 */ /* 0x000f220000300800 */
[----:B------:R-:W-:-:S03]  /*e050*/  FMUL R0, R226, UR24 ;  /* 0x00000018e2007c20 */ /* 0x000fc60008400000 */
[----:B------:R-:W4:Y:S01]  /*e060*/  LDL.LU R226, [R1+0x4c] ;  /* 0x00004c0001e27983 */ /* 0x000f220000300800 */
[C---:B------:R-:W-:Y:S02]  /*e070*/  ISETP.LT.OR P6, PT, R34.reuse, 0xd2, !P1 ;  /* 0x000000d22200780c */ /* 0x040fe40004fc1670 */
[C---:B------:R-:W-:Y:S01]  /*e080*/  ISETP.LT.OR P4, PT, R34.reuse, 0xd2, !P0 ;  /* 0x000000d22200780c */ /* 0x040fe20004781670 */
[----:B------:R-:W4:Y:S01]  /*e090*/  LDL.LU R218, [R1+0x50] ;  /* 0x0000500001da7983 */ /* 0x000f220000300800 */
[----:B------:R-:W-:Y:S02]  /*e0a0*/  F2FP.SATFINITE.E5M2.F32.PACK_AB_MERGE_C R5, RZ, R2, RZ ;  /* 0x00000002ff05723e */ /* 0x000fe400048060ff */
[C---:B------:R-:W-:Y:S02]  /*e0b0*/  ISETP.LT.OR P3, PT, R34.reuse, 0xd1, !P0 ;  /* 0x000000d12200780c */ /* 0x040fe40004761670 */
[----:B------:R-:W-:Y:S02]  /*e0c0*/  ISETP.LT.OR P5, PT, R34, 0xd9, !P1 ;  /* 0x000000d92200780c */ /* 0x000fe40004fa1670 */
[----:B------:R-:W-:-:S03]  /*e0d0*/  F2FP.SATFINITE.E5M2.F32.PACK_AB_MERGE_C R11, RZ, R0, RZ ;  /* 0x00000000ff0b723e */ /* 0x000fc600048060ff */
[----:B------:R0:W-:Y:S01]  /*e0e0*/  @!P6 STG.E.U8 desc[UR22][R24.64+0xd1], R9 ;  /* 0x0000d1091800e986 */ /* 0x0001e2000c101116 */
[----:B------:R-:W-:-:S03]  /*e0f0*/  ISETP.LT.OR P6, PT, R34, 0xda, !P1 ;  /* 0x000000da2200780c */ /* 0x000fc60004fc1670 */
[----:B------:R1:W-:Y:S01]  /*e100*/  @!P4 STG.E.U8 desc[UR22][R26.64+0xd1], R5 ;  /* 0x0000d1051a00c986 */ /* 0x0003e2000c101116 */
[----:B------:R-:W-:-:S03]  /*e110*/  ISETP.LT.OR P4, PT, R34, 0xda, !P0 ;  /* 0x000000da2200780c */ /* 0x000fc60004781670 */
[----:B------:R-:W-:Y:S01]  /*e120*/  @!P3 STG.E.U8 desc[UR22][R26.64+0xd0], R13 ;  /* 0x0000d00d1a00b986 */ /* 0x000fe2000c101116 */
[----:B0-----:R-:W-:-:S03]  /*e130*/  F2FP.SATFINITE.E5M2.F32.PACK_AB_MERGE_C R9, RZ, R3, RZ ;  /* 0x00000003ff09723e */ /* 0x001fc600048060ff */
[----:B------:R0:W-:Y:S04]  /*e140*/  @!P5 STG.E.U8 desc[UR22][R24.64+0xd8], R7 ;  /* 0x0000d8071800d986 */ /* 0x0001e8000c101116 */
[----:B------:R0:W-:Y:S01]  /*e150*/  @!P6 STG.E.U8 desc[UR22][R24.64+0xd9], R9 ;  /* 0x0000d9091800e986 */ /* 0x0001e2000c101116 */
[----:B------:R-:W-:-:S03]  /*e160*/  FMUL R0, R220, UR24 ;  /* 0x00000018dc007c20 */ /* 0x000fc60008400000 */
[----:B------:R-:W4:Y:S01]  /*e170*/  LDL.LU R220, [R1+0x54] ;  /* 0x0000540001dc7983 */ /* 0x000f220000300800 */
[----:B------:R-:W-:-:S03]  /*e180*/  FMUL R2, R221, UR24 ;  /* 0x00000018dd027c20 */ /* 0x000fc60008400000 */
[----:B------:R-:W4:Y:S01]  /*e190*/  LDL.LU R221, [R1+0x58] ;  /* 0x0000580001dd7983 */ /* 0x000f220000300800 */
[----:B-1----:R-:W-:Y:S01]  /*e1a0*/  F2FP.SATFINITE.E5M2.F32.PACK_AB_MERGE_C R5, RZ, R0, RZ ;  /* 0x00000000ff05723e */ /* 0x002fe200048060ff */
[----:B------:R-:W-:Y:S02]  /*e1b0*/  FMUL R3, R223, UR24 ;  /* 0x00000018df037c20 */ /* 0x000fe40008400000 */
[----:B------:R-:W4:Y:S01]  /*e1c0*/  LDL.LU R223, [R1+0x5c] ;  /* 0x00005c0001df7983 */ /* 0x000f220000300800 */
[----:B0-----:R-:W-:Y:S01]  /*e1d0*/  F2FP.SATFINITE.E5M2.F32.PACK_AB_MERGE_C R7, RZ, R2, RZ ;  /* 0x00000002ff07723e */ /* 0x001fe200048060ff */
[----:B------:R-:W-:Y:S01]  /*e1e0*/  FMUL R4, R222, UR24 ;  /* 0x00000018de047c20 */ /* 0x000fe20008400000 */
[----:B------:R-:W-:Y:S01]  /*e1f0*/  F2FP.SATFINITE.E5M2.F32.PACK_AB_MERGE_C R9, RZ, R3, RZ ;  /* 0x00000003ff09723e */ /* 0x000fe200048060ff */
[----:B------:R-:W4:Y:S04]  /*e200*/  LDL.LU R222, [R1+0x60] ;  /* 0x0000600001de7983 */ /* 0x000f280000300800 */
[----:B------:R0:W-:Y:S01]  /*e210*/  @!P4 STG.E.U8 desc[UR22][R26.64+0xd9], R5 ;  /* 0x0000d9051a00c986 */ /* 0x0001e2000c101116 */
[----:B--2---:R-:W-:-:S03]  /*e220*/  FMUL R0, R224, UR24 ;  /* 0x00000018e0007c20 */ /* 0x004fc60008400000 */
[----:B------:R-:W2:Y:S02]  /*e230*/  LDL.LU R224, [R1+0x64] ;  /* 0x0000640001e07983 */ /* 0x000ea40000300800 */
[----:B0-----:R-:W-:Y:S01]  /*e240*/  F2FP.SATFINITE.E5M2.F32.PACK_AB_MERGE_C R5, RZ, R0, RZ ;  /* 0x00000000ff05723e */ /* 0x001fe200048060ff */
[----:B---3--:R-:W-:Y:S02]  /*e250*/  FMUL R2, R225, UR24 ;  /* 0x00000018e1027c20 */ /* 0x008fe40008400000 */
[----:B------:R-:W3:Y:S01]  /*e260*/  LDL.LU R225, [R1+0x68] ;  /* 0x0000680001e17983 */ /* 0x000ee20000300800 */
[----:B----4-:R-:W-:-:S03]  /*e270*/  FMUL R3, R227, UR24 ;  /* 0x00000018e3037c20 */ /* 0x010fc60008400000 */
[----:B------:R-:W4:Y:S01]  /*e280*/  LDL.LU R227, [R1+0x6c] ;  /* 0x00006c0001e37983 */ /* 0x000f220000300800 */
[----:B------:R-:W-:-:S03]  /*e290*/  FMUL R0, R226, UR24 ;  /* 0x00000018e2007c20 */ /* 0x000fc60008400000 */
[----:B------:R-:W4:Y:S01]  /*e2a0*/  LDL.LU R226, [R1+0x70] ;  /* 0x0000700001e27983 */ /* 0x000f220000300800 */
[C---:B------:R-:W-:Y:S02]  /*e2b0*/  ISETP.LT.OR P3, PT, R34.reuse, 0xd9, !P0 ;  /* 0x000000d92200780c */ /* 0x040fe40004761670 */
[C---:B------:R-:W-:Y:S02]  /*e2c0*/  ISETP.LT.OR P5, PT, R34.reuse, 0xe1, !P1 ;  /* 0x000000e12200780c */ /* 0x040fe40004fa1670 */
[C---:B------:R-:W-:Y:S02]  /*e2d0*/  ISETP.LT.OR P6, PT, R34.reuse, 0xe2, !P1 ;  /* 0x000000e22200780c */ /* 0x040fe40004fc1670 */
[----:B------:R-:W-:-:S07]  /*e2e0*/  ISETP.LT.OR P4, PT, R34, 0xe2, !P0 ;  /* 0x000000e22200780c */ /* 0x000fce0004781670 */
[----:B------:R-:W-:Y:S01]  /*e2f0*/  @!P3 STG.E.U8 desc[UR22][R26.64+0xd8], R11 ;  /* 0x0000d80b1a00b986 */ /* 0x000fe2000c101116 */
[----:B------:R-:W-:-:S03]  /*e300*/  ISETP.LT.OR P3, PT, R34, 0xe1, !P0 ;  /* 0x000000e12200780c */ /* 0x000fc60004761670 */
[----:B------:R0:W-:Y:S01]  /*e310*/  @!P5 STG.E.U8 desc[UR22][R24.64+0xe0], R7 ;  /* 0x0000e0071800d986 */ /* 0x0001e2000c101116 */
[----:B------:R-:W-:-:S03]  /*e320*/  ISETP.LT.OR P5, PT, R34, 0xe9, !P1 ;  /* 0x000000e92200780c */ /* 0x000fc60004fa1670 */
[----:B------:R1:W-:Y:S01]  /*e330*/  @!P6 STG.E.U8 desc[UR22][R24.64+0xe1], R9 ;  /* 0x0000e1091800e986 */ /* 0x0003e2000c101116 */
[----:B------:R-:W-:Y:S02]  /*e340*/  ISETP.LT.OR P6, PT, R34, 0xea, !P1 ;  /* 0x000000ea2200780c */ /* 0x000fe40004fc1670 */
[----:B------:R-:W-:Y:S01]  /*e350*/  F2FP.SATFINITE.E5M2.F32.PACK_AB_MERGE_C R13, RZ, R4, RZ ;  /* 0x00000004ff0d723e */ /* 0x000fe200048060ff */
[----:B------:R1:W-:Y:S01]  /*e360*/  @!P4 STG.E.U8 desc[UR22][R26.64+0xe1], R5 ;  /* 0x0000e1051a00c986 */ /* 0x0003e2000c101116 */
[----:B0-----:R-:W-:-:S03]  /*e370*/  F2FP.SATFINITE.E5M2.F32.PACK_AB_MERGE_C R7, RZ, R2, RZ ;  /* 0x00000002ff07723e */ /* 0x001fc600048060ff */
[----:B------:R-:W-:Y:S01]  /*e380*/  @!P3 STG.E.U8 desc[UR22][R26.64+0xe0], R13 ;  /* 0x0000e00d1a00b986 */ /* 0x000fe2000c101116 */
[----:B-1----:R-:W-:-:S03]  /*e390*/  F2FP.SATFINITE.E5M2.F32.PACK_AB_MERGE_C R9, RZ, R3, RZ ;  /* 0x00000003ff09723e */ /* 0x002fc600048060ff */
[----:B------:R0:W-:Y:S01]  /*e3a0*/  @!P5 STG.E.U8 desc[UR22][R24.64+0xe8], R7 ;  /* 0x0000e8071800d986 */ /* 0x0001e2000c101116 */
[C---:B------:R-:W-:Y:S02]  /*e3b0*/  ISETP.LT.OR P3, PT, R34.reuse, 0xe9, !P0 ;  /* 0x000000e92200780c */ /* 0x040fe40004761670 */
[C---:B------:R-:W-:Y:S01]  /*e3c0*/  ISETP.LT.OR P4, PT, R34.reuse, 0xea, !P0 ;  /* 0x000000ea2200780c */ /* 0x040fe20004781670 */
[----:B------:R1:W-:Y:S01]  /*e3d0*/  @!P6 STG.E.U8 desc[UR22][R24.64+0xe9], R9 ;  /* 0x0000e9091800e986 */ /* 0x0003e2000c101116 */
[----:B------:R-:W-:Y:S01]  /*e3e0*/  ISETP.LT.OR P5, PT, R34, 0xf1, !P1 ;  /* 0x000000f12200780c */ /* 0x000fe20004fa1670 */
[----:B------:R-:W-:Y:S01]  /*e3f0*/  FMUL R2, R218, UR24 ;  /* 0x00000018da027c20 */ /* 0x000fe20008400000 */
[----:B------:R-:W-:Y:S02]  /*e400*/  ISETP.LT.OR P6, PT, R34, 0xf2, !P1 ;  /* 0x000000f22200780c */ /* 0x000fe40004fc1670 */
[----:B------:R-:W-:Y:S02]  /*e410*/  F2FP.SATFINITE.E5M2.F32.PACK_AB_MERGE_C R11, RZ, R0, RZ ;  /* 0x00000000ff0b723e */ /* 0x000fe400048060ff */
[----:B------:R-:W-:-:S03]  /*e420*/  F2FP.SATFINITE.E5M2.F32.PACK_AB_MERGE_C R5, RZ, R2, RZ ;  /* 0x00000002ff05723e */ /* 0x000fc600048060ff */
[----:B------:R-:W-:Y:S01]  /*e430*/  @!P3 STG.E.U8 desc[UR22][R26.64+0xe8], R11 ;  /* 0x0000e80b1a00b986 */ /* 0x000fe2000c101116 */
[----:B------:R-:W-:-:S03]  /*e440*/  ISETP.LT.OR P3, PT, R34, 0xf1, !P0 ;  /* 0x000000f12200780c */ /* 0x000fc60004761670 */
[----:B------:R-:W-:Y:S01]  /*e450*/  @!P4 STG.E.U8 desc[UR22][R26.64+0xe9], R5 ;  /* 0x0000e9051a00c986 */ /* 0x000fe2000c101116 */
[C---:B------:R-:W-:Y:S02]  /*e460*/  ISETP.LT.OR P4, PT, R34.reuse, 0xf9, !P1 ;  /* 0x000000f92200780c */ /* 0x040fe40004f81670 */
[----:B------:R-:W-:Y:S01]  /*e470*/  ISETP.LT.OR P1, PT, R34, 0xfa, !P1 ;  /* 0x000000fa2200780c */ /* 0x000fe20004f21670 */
[----:B------:R-:W-:Y:S01]  /*e480*/  FMUL R0, R220, UR24 ;  /* 0x00000018dc007c20 */ /* 0x000fe20008400000 */
[----:B------:R-:W-:-:S04]  /*e490*/  FMUL R3, R221, UR24 ;  /* 0x00000018dd037c20 */ /* 0x000fc80008400000 */
[----:B0-----:R-:W-:Y:S02]  /*e4a0*/  F2FP.SATFINITE.E5M2.F32.PACK_AB_MERGE_C R7, RZ, R0, RZ ;  /* 0x00000000ff07723e */ /* 0x001fe400048060ff */
[----:B-1----:R-:W-:Y:S01]  /*e4b0*/  F2FP.SATFINITE.E5M2.F32.PACK_AB_MERGE_C R9, RZ, R3, RZ ;  /* 0x00000003ff09723e */ /* 0x002fe200048060ff */
[----:B------:R-:W-:Y:S02]  /*e4c0*/  FMUL R0, R223, UR24 ;  /* 0x00000018df007c20 */ /* 0x000fe40008400000 */
[----:B------:R0:W-:Y:S01]  /*e4d0*/  @!P5 STG.E.U8 desc[UR22][R24.64+0xf0], R7 ;  /* 0x0000f0071800d986 */ /* 0x0001e2000c101116 */
[----:B------:R-:W-:-:S03]  /*e4e0*/  ISETP.LT.OR P5, PT, R34, 0xf2, !P0 ;  /* 0x000000f22200780c */ /* 0x000fc600047a1670 */
[----:B------:R1:W-:Y:S01]  /*e4f0*/  @!P6 STG.E.U8 desc[UR22][R24.64+0xf1], R9 ;  /* 0x0000f1091800e986 */ /* 0x0003e2000c101116 */
[----:B------:R-:W-:Y:S02]  /*e500*/  ISETP.LT.OR P6, PT, R34, 0xf9, !P0 ;  /* 0x000000f92200780c */ /* 0x000fe400047c1670 */
[----:B------:R-:W-:Y:S01]  /*e510*/  F2FP.SATFINITE.E5M2.F32.PACK_AB_MERGE_C R13, RZ, R0, RZ ;  /* 0x00000000ff0d723e */ /* 0x000fe200048060ff */
[----:B------:R-:W-:Y:S01]  /*e520*/  FMUL R0, R222, UR24 ;  /* 0x00000018de007c20 */ /* 0x000fe20008400000 */
[----:B------:R-:W-:Y:S01]  /*e530*/  ISETP.LT.OR P0, PT, R34, 0xfa, !P0 ;  /* 0x000000fa2200780c */ /* 0x000fe20004701670 */
[----:B--2---:R-:W-:-:S03]  /*e540*/  FMUL R2, R224, UR24 ;  /* 0x00000018e0027c20 */ /* 0x004fc60008400000 */
[----:B0-----:R-:W-:Y:S02]  /*e550*/  F2FP.SATFINITE.E5M2.F32.PACK_AB_MERGE_C R7, RZ, R0, RZ ;  /* 0x00000000ff07723e */ /* 0x001fe400048060ff */
[----:B-1----:R-:W-:Y:S01]  /*e560*/  F2FP.SATFINITE.E5M2.F32.PACK_AB_MERGE_C R9, RZ, R2, RZ ;  /* 0x00000002ff09723e */ /* 0x002fe200048060ff */
[----:B---3--:R-:W-:Y:S01]  /*e570*/  FMUL R3, R225, UR24 ;  /* 0x00000018e1037c20 */ /* 0x008fe20008400000 */
[----:B----4-:R-:W-:Y:S01]  /*e580*/  FMUL R4, R227, UR24 ;  /* 0x00000018e3047c20 */ /* 0x010fe20008400000 */
[----:B------:R-:W-:-:S03]  /*e590*/  FMUL R5, R226, UR24 ;  /* 0x00000018e2057c20 */ /* 0x000fc60008400000 */
[----:B------:R-:W-:Y:S02]  /*e5a0*/  F2FP.SATFINITE.E5M2.F32.PACK_AB_MERGE_C R3, RZ, R3, RZ ;  /* 0x00000003ff03723e */ /* 0x000fe400048060ff */
[----:B------:R-:W-:Y:S02]  /*e5b0*/  F2FP.SATFINITE.E5M2.F32.PACK_AB_MERGE_C R11, RZ, R4, RZ ;  /* 0x00000004ff0b723e */ /* 0x000fe400048060ff */
[----:B------:R-:W-:Y:S01]  /*e5c0*/  F2FP.SATFINITE.E5M2.F32.PACK_AB_MERGE_C R5, RZ, R5, RZ ;  /* 0x00000005ff05723e */ /* 0x000fe200048060ff */
[----:B------:R0:W-:Y:S04]  /*e5d0*/  @!P3 STG.E.U8 desc[UR22][R26.64+0xf0], R13 ;  /* 0x0000f00d1a00b986 */ /* 0x0001e8000c101116 */
[----:B------:R0:W-:Y:S04]  /*e5e0*/  @!P5 STG.E.U8 desc[UR22][R26.64+0xf1], R7 ;  /* 0x0000f1071a00d986 */ /* 0x0001e8000c101116 */
[----:B------:R0:W-:Y:S04]  /*e5f0*/  @!P4 STG.E.U8 desc[UR22][R24.64+0xf8], R9 ;  /* 0x0000f8091800c986 */ /* 0x0001e8000c101116 */
[----:B------:R0:W-:Y:S04]  /*e600*/  @!P1 STG.E.U8 desc[UR22][R24.64+0xf9], R3 ;  /* 0x0000f90318009986 */ /* 0x0001e8000c101116 */
[----:B------:R0:W-:Y:S04]  /*e610*/  @!P6 STG.E.U8 desc[UR22][R26.64+0xf8], R11 ;  /* 0x0000f80b1a00e986 */ /* 0x0001e8000c101116 */
[----:B------:R0:W-:Y:S02]  /*e620*/  @!P0 STG.E.U8 desc[UR22][R26.64+0xf9], R5 ;  /* 0x0000f9051a008986 */ /* 0x0001e4000c101116 */
.L_x_293:
[----:B------:R-:W-:Y:S05]  /*e630*/  BSYNC B0 ;  /* 0x0000000000007941 */ /* 0x000fea0003800000 */
.L_x_35:
[----:B------:R-:W2:Y:S01]  /*e640*/  LDL.LU R22, [R1+0x78] ;  /* 0x0000780001167983 */ /* 0x000ea20000300800 */
[----:B0----5:R-:W-:Y:S01]  /*e650*/  IMAD.U32 R3, RZ, RZ, UR18 ;  /* 0x00000012ff037e24 */ /* 0x021fe2000f8e00ff */
[----:B------:R-:W-:Y:S02]  /*e660*/  ULDC.64 UR6, c[0x0][0x650] ;  /* 0x0001940000067ab9 */ /* 0x000fe40000000a00 */
[----:B------:R-:W3:Y:S01]  /*e670*/  LDL.LU R19, [R1+0x7c] ;  /* 0x00007c0001137983 */ /* 0x000ee20000300800 */
[----:B------:R-:W-:Y:S01]  /*e680*/  IMAD.U32 R0, RZ, RZ, UR20 ;  /* 0x00000014ff007e24 */ /* 0x000fe2000f8e00ff */
[----:B------:R0:W-:Y:S01]  /*e690*/  SYNCS.ARRIVE.TRANS64.A1T0 RZ, [R3+UR28], RZ ;  /* 0x000000ff03ff79a7 */ /* 0x0001e2000810001c */
[----:B------:R-:W-:Y:S02]  /*e6a0*/  IMAD.U32 R2, RZ, RZ, UR20 ;  /* 0x00000014ff027e24 */ /* 0x000fe4000f8e00ff */
[----:B------:R-:W-:Y:S02]  /*e6b0*/  IMAD.MOV.U32 R4, RZ, RZ, -0x1 ;  /* 0xffffffffff047424 */ /* 0x000fe400078e00ff */
[----:B0-----:R-:W-:Y:S01]  /*e6c0*/  IMAD.U32 R3, RZ, RZ, UR15 ;  /* 0x0000000fff037e24 */ /* 0x001fe2000f8e00ff */
[----:B---3--:R-:W-:-:S02]  /*e6d0*/  LEA R19, P0, R0, R19, 0x1 ;  /* 0x0000001300137211 */ /* 0x008fc400078008ff */
[----:B------:R-:W-:Y:S02]  /*e6e0*/  PRMT R0, RZ, 0x7610, R0 ;  /* 0x00007610ff007816 */ /* 0x000fe40000000000 */
[----:B--2---:R-:W-:Y:S01]  /*e6f0*/  LEA.HI.X R22, R2, R22, R3, 0x1, P0 ;  /* 0x0000001602167211 */ /* 0x004fe200000f0c03 */
[----:B------:R-:W-:Y:S01]  /*e700*/  IMAD.MOV.U32 R2, RZ, RZ, -0x1 ;  /* 0xffffffffff027424 */ /* 0x000fe200078e00ff */
[----:B------:R0:W-:Y:S01]  /*e710*/  STL [R1+0x7c], R19 ;  /* 0x00007c1301007387 */ /* 0x0001e20000100800 */
[----:B------:R-:W-:Y:S01]  /*e720*/  IMAD.MOV.U32 R3, RZ, RZ, -0x1 ;  /* 0xffffffffff037424 */ /* 0x000fe200078e00ff */
[----:B------:R-:W-:Y:S02]  /*e730*/  ISETP.GE.U32.AND P0, PT, R19, UR6, PT ;  /* 0x0000000613007c0c */ /* 0x000fe4000bf06070 */
[----:B------:R0:W-:Y:S02]  /*e740*/  STL [R1+0x78], R22 ;  /* 0x0000781601007387 */ /* 0x0001e40000100800 */
[----:B------:R-:W-:-:S02]  /*e750*/  ISETP.GE.U32.AND.EX P0, PT, R22, UR7, PT, P0 ;  /* 0x0000000716007c0c */ /* 0x000fc4000bf06100 */
[----:B------:R0:W-:Y:S04]  /*e760*/  STL [R1+0x80], R4 ;  /* 0x0000800401007387 */ /* 0x0001e80000100800 */
[----:B------:R0:W-:Y:S04]  /*e770*/  STL [R1+0x74], R2 ;  /* 0x0000740201007387 */ /* 0x0001e80000100800 */
[----:B------:R0:W-:Y:S03]  /*e780*/  STL [R1+0x84], R3 ;  /* 0x0000840301007387 */ /* 0x0001e60000100800 */
[----:B------:R-:W-:Y:S05]  /*e790*/  @P0 BRA `(.L_x_294) ;  /* 0x0000000400740947 */ /* 0x000fea0003800000 */
[----:B------:R-:W2:Y:S01]  /*e7a0*/  S2R R14, SR_CTAID.X ;  /* 0x00000000000e7919 */ /* 0x000ea20000002500 */
[----:B------:R-:W3:Y:S01]  /*e7b0*/  LDC.64 R8, c[0x0][0x628] ;  /* 0x00018a00ff087b82 */ /* 0x000ee20000000a00 */
[----:B------:R-:W-:Y:S01]  /*e7c0*/  ULDC UR6, c[0x0][0x150] ;  /* 0x0000540000067ab9 */ /* 0x000fe20000000800 */
[----:B------:R-:W-:Y:S01]  /*e7d0*/  IMAD.MOV.U32 R6, RZ, RZ, R19 ;  /* 0x000000ffff067224 */ /* 0x000fe200078e0013 */
[----:B------:R-:W0:Y:S01]  /*e7e0*/  S2R R16, SR_CTAID.Y ;  /* 0x0000000000107919 */ /* 0x000e220000002600 */
[----:B------:R-:W-:-:S04]  /*e7f0*/  IMAD.MOV.U32 R7, RZ, RZ, R22 ;  /* 0x000000ffff077224 */ /* 0x000fc800078e0016 */
[----:B------:R-:W0:Y:S08]  /*e800*/  LDC R17, c[0x0][0x144] ;  /* 0x00005100ff117b82 */ /* 0x000e300000000800 */
[----:B------:R-:W0:Y:S08]  /*e810*/  LDC R10, c[0x0][0x630] ;  /* 0x00018c00ff0a7b82 */ /* 0x000e300000000800 */
[----:B------:R-:W0:Y:S01]  /*e820*/  LDC.64 R12, c[0x0][0x620] ;  /* 0x00018800ff0c7b82 */ /* 0x000e220000000a00 */
[----:B---3--:R-:W-:-:S04]  /*e830*/  ISETP.NE.U32.AND P0, PT, R8, RZ, PT ;  /* 0x000000ff0800720c */ /* 0x008fc80003f05070 */
[----:B------:R-:W-:Y:S02]  /*e840*/  ISETP.NE.AND.EX P0, PT, R9, RZ, PT, P0 ;  /* 0x000000ff0900720c */ /* 0x000fe40003f05300 */
[----:B--2---:R-:W-:-:S05]  /*e850*/  I2FP.F32.U32 R0, R14 ;  /* 0x0000000e00007245 */ /* 0x004fca0000201000 */
[----:B------:R-:W-:-:S04]  /*e860*/  FMUL R0, R0, UR6 ;  /* 0x0000000600007c20 */ /* 0x000fc80008400000 */
[----:B------:R2:W3:Y:S02]  /*e870*/  F2I.U32.TRUNC.NTZ R15, R0 ;  /* 0x00000000000f7305 */ /* 0x0004e4000020f000 */
[----:B------:R-:W-:Y:S05]  /*e880*/  @!P0 BRA `(.L_x_295) ;  /* 0x0000000000288947 */ /* 0x000fea0003800000 */
[----:B--2---:R-:W2:Y:S02]  /*e890*/  LDC R0, c[0x0][0x634] ;  /* 0x00018d00ff007b82 */ /* 0x004ea40000000800 */
[----:B--2---:R-:W-:-:S05]  /*e8a0*/  IADD3 R7, P0, R19, R0, RZ ;  /* 0x0000000013077210 */ /* 0x004fca0007f1e0ff */
[----:B------:R-:W-:-:S04]  /*e8b0*/  IMAD.X R11, RZ, RZ, R22, P0 ;  /* 0x000000ffff0b7224 */ /* 0x000fc800000e0616 */
[----:B0-----:R-:W-:-:S04]  /*e8c0*/  IMAD.WIDE.U32 R2, R11, R8, RZ ;  /* 0x000000080b027225 */ /* 0x001fc800078e00ff */
[----:B------:R-:W-:-:S04]  /*e8d0*/  IMAD.WIDE.U32 R4, P0, R7, R9, R2 ;  /* 0x0000000907047225 */ /* 0x000fc80007800002 */
[----:B------:R-:W-:-:S04]  /*e8e0*/  IMAD.WIDE.U32 R2, R7, R8, RZ ;  /* 0x0000000807027225 */ /* 0x000fc800078e00ff */
[----:B------:R-:W-:Y:S01]  /*e8f0*/  IMAD.X R7, RZ, RZ, RZ, P0 ;  /* 0x000000ffff077224 */ /* 0x000fe200000e06ff */
[----:B------:R-:W-:Y:S01]  /*e900*/  IADD3 RZ, P0, R3, R4, RZ ;  /* 0x0000000403ff7210 */ /* 0x000fe20007f1e0ff */
[----:B------:R-:W-:-:S04]  /*e910*/  IMAD.MOV.U32 R6, RZ, RZ, R5 ;  /* 0x000000ffff067224 */ /* 0x000fc800078e0005 */
[----:B------:R-:W-:-:S08]  /*e920*/  IMAD.WIDE.U32.X R6, R11, R9, R6, P0 ;  /* 0x000000090b067225 */ /* 0x000fd000000e0406 */
.L_x_295:
[-CC-:B0-----:R-:W-:Y:S01]  /*e930*/  SHF.R.U64 R11, R6, R10.reuse, R7.reuse ;  /* 0x0000000a060b7219 */ /* 0x181fe20000001207 */
[----:B------:R-:W0:Y:S01]  /*e940*/  LDC.64 R20, c[0x0][0x640] ;  /* 0x00019000ff147b82 */ /* 0x000e220000000a00 */
[----:B--2---:R-:W-:Y:S01]  /*e950*/  SHF.R.U32.HI R0, RZ, R10, R7 ;  /* 0x0000000aff007219 */ /* 0x004fe20000011607 */
[----:B------:R-:W-:Y:S01]  /*e960*/  IMAD.MOV.U32 R2, RZ, RZ, R19 ;  /* 0x000000ffff027224 */ /* 0x000fe200078e0013 */
[----:B------:R-:W-:Y:S01]  /*e970*/  IADD3 R5, P0, RZ, -R11, RZ ;  /* 0x8000000bff057210 */ /* 0x000fe20007f1e0ff */
[----:B---3--:R-:W-:Y:S01]  /*e980*/  IMAD.MOV R15, RZ, RZ, -R15 ;  /* 0x000000ffff0f7224 */ /* 0x008fe200078e0a0f */
[----:B------:R-:W-:Y:S01]  /*e990*/  ULDC UR6, c[0x0][0x154] ;  /* 0x0000550000067ab9 */ /* 0x000fe20000000800 */
[----:B------:R-:W-:Y:S02]  /*e9a0*/  IMAD.MOV.U32 R7, RZ, RZ, 0x1 ;  /* 0x00000001ff077424 */ /* 0x000fe400078e00ff */
[----:B------:R-:W2:Y:S01]  /*e9b0*/  LDC R4, c[0x0][0x618] ;  /* 0x00018600ff047b82 */ /* 0x000ea20000000800 */
[----:B------:R-:W-:-:S02]  /*e9c0*/  IMAD.X R3, RZ, RZ, ~R0, P0 ;  /* 0x000000ffff037224 */ /* 0x000fc400000e0e00 */
[----:B------:R-:W-:Y:S02]  /*e9d0*/  IMAD R17, R17, R15, R14 ;  /* 0x0000000f11117224 */ /* 0x000fe400078e020e */
[-C--:B------:R-:W-:Y:S02]  /*e9e0*/  IMAD R0, R3, R12.reuse, RZ ;  /* 0x0000000c03007224 */ /* 0x080fe400078e02ff */
[----:B------:R-:W-:Y:S01]  /*e9f0*/  IMAD.MOV.U32 R3, RZ, RZ, R22 ;  /* 0x000000ffff037224 */ /* 0x000fe200078e0016 */
[----:B------:R-:W3:Y:S01]  /*ea00*/  LDC R6, c[0x0][0x608] ;  /* 0x00018200ff067b82 */ /* 0x000ee20000000800 */
[----:B------:R-:W-:-:S04]  /*ea10*/  IMAD.WIDE.U32 R2, R5, R12, R2 ;  /* 0x0000000c05027225 */ /* 0x000fc800078e0002 */
[----:B------:R-:W-:-:S03]  /*ea20*/  IMAD R5, R5, R13, R0 ;  /* 0x0000000d05057224 */ /* 0x000fc600078e0200 */
[----:B------:R-:W5:Y:S01]  /*ea30*/  LDC R18, c[0x0][0x658] ;  /* 0x00019600ff127b82 */ /* 0x000f620000000800 */
[----:B------:R-:W-:Y:S01]  /*ea40*/  I2FP.F32.U32 R0, R16 ;  /* 0x0000001000007245 */ /* 0x000fe20000201000 */
[----:B------:R-:W-:Y:S01]  /*ea50*/  IMAD.IADD R3, R3, 0x1, R5 ;  /* 0x0000000103037824 */ /* 0x000fe200078e0205 */
[----:B0-----:R-:W-:Y:S01]  /*ea60*/  ISETP.NE.U32.AND P0, PT, R20, RZ, PT ;  /* 0x000000ff1400720c */ /* 0x001fe20003f05070 */
[----:B------:R-:W-:Y:S02]  /*ea70*/  IMAD.MOV.U32 R5, RZ, RZ, -0x1 ;  /* 0xffffffffff057424 */ /* 0x000fe400078e00ff */
[----:B------:R-:W-:Y:S02]  /*ea80*/  FMUL R0, R0, UR6 ;  /* 0x0000000600007c20 */ /* 0x000fe40008400000 */
[----:B------:R-:W0:Y:S01]  /*ea90*/  LDC R15, c[0x0][0x148] ;  /* 0x00005200ff0f7b82 */ /* 0x000e220000000800 */
[----:B--2---:R-:W-:Y:S01]  /*eaa0*/  SHF.R.U64 R10, R2, R4, R3 ;  /* 0x00000004020a7219 */ /* 0x004fe20000001203 */
[----:B------:R2:W0:Y:S01]  /*eab0*/  F2I.U32.TRUNC.NTZ R13, R0 ;  /* 0x00000000000d7305 */ /* 0x000422000020f000 */
[----:B------:R-:W-:-:S02]  /*eac0*/  ISETP.NE.AND.EX P0, PT, R21, RZ, PT, P0 ;  /* 0x000000ff1500720c */ /* 0x000fc40003f05300 */
[----:B------:R-:W-:-:S03]  /*ead0*/  SHF.R.U32.HI R3, RZ, R4, R3 ;  /* 0x00000004ff037219 */ /* 0x000fc60000011603 */
[----:B------:R-:W0:Y:S01]  /*eae0*/  LDC R14, c[0x0][0x600] ;  /* 0x00018000ff0e7b82 */ /* 0x000e220000000800 */
[-CC-:B---3--:R-:W-:Y:S02]  /*eaf0*/  SHF.R.U64 R8, R10, R6.reuse, R3.reuse ;  /* 0x000000060a087219 */ /* 0x188fe40000001203 */
[----:B------:R-:W-:-:S05]  /*eb00*/  SHF.R.U32.HI R3, RZ, R6, R3 ;  /* 0x00000006ff037219 */ /* 0x000fca0000011603 */
[----:B------:R-:W3:Y:S01]  /*eb10*/  LDC R22, c[0x0][0x648] ;  /* 0x00019200ff167b82 */ /* 0x000ee20000000800 */
[-CC-:B-----5:R-:W-:Y:S02]  /*eb20*/  SHF.R.U64 R12, R8, R18.reuse, R3.reuse ;  /* 0x00000012080c7219 */ /* 0x1a0fe40000001203 */
[-C--:B------:R-:W-:Y:S02]  /*eb30*/  SHF.L.U32 R5, R5, R18.reuse, RZ ;  /* 0x0000001205057219 */ /* 0x080fe400000006ff */
[-C--:B------:R-:W-:Y:S01]  /*eb40*/  SHF.R.U32.HI R3, RZ, R18.reuse, R3 ;  /* 0x00000012ff037219 */ /* 0x080fe20000011603 */
[----:B------:R-:W-:Y:S01]  /*eb50*/  IMAD.MOV.U32 R2, RZ, RZ, R12 ;  /* 0x000000ffff027224 */ /* 0x000fe200078e000c */
[----:B------:R-:W-:Y:S01]  /*eb60*/  SHF.L.U32 R18, R7, R18, RZ ;  /* 0x0000001207127219 */ /* 0x000fe200000006ff */
[----:B------:R-:W0:Y:S01]  /*eb70*/  LDC R23, c[0x0][0x638] ;  /* 0x00018e00ff177b82 */ /* 0x000e220000000800 */
[----:B------:R-:W-:-:S07]  /*eb80*/  LOP3.LUT R19, RZ, R5, RZ, 0x33, !PT ;  /* 0x00000005ff137212 */ /* 0x000fce00078e33ff */
[----:B-1--4-:R-:W1:Y:S01]  /*eb90*/  LDC R24, c[0x0][0x610] ;  /* 0x00018400ff187b82 */ /* 0x012e620000000800 */
[----:B--2---:R-:W-:Y:S05]  /*eba0*/  @!P0 BRA `(.L_x_296) ;  /* 0x0000000000288947 */ /* 0x004fea0003800000 */
        /* <DEDUP_REMOVED lines=10> */
.L_x_296:
[----:B---3--:R-:W-:Y:S01]  /*ec50*/  SHF.R.U64 R0, R2, R22, R3 ;  /* 0x0000001602007219 */ /* 0x008fe20000001203 */
[----:B0-----:R-:W-:Y:S01]  /*ec60*/  VIADD R7, R14, 0xffffffff ;  /* 0xffffffff0e077836 */ /* 0x001fe20000000000 */
[----:B------:R-:W-:Y:S01]  /*ec70*/  LOP3.LUT R5, R8, R19, RZ, 0xc0, !PT ;  /* 0x0000001308057212 */ /* 0x000fe200078ec0ff */
[----:B------:R-:W-:Y:S02]  /*ec80*/  IMAD.MOV R13, RZ, RZ, -R13 ;  /* 0x000000ffff0d7224 */ /* 0x000fe400078e0a0d */
[----:B------:R-:W-:Y:S02]  /*ec90*/  IMAD.MOV R3, RZ, RZ, -R0 ;  /* 0x000000ffff037224 */ /* 0x000fe400078e0a00 */
[----:B------:R-:W-:Y:S01]  /*eca0*/  IMAD R2, R18, R0, R5 ;  /* 0x0000000012027224 */ /* 0x000fe200078e0205 */
[----:B------:R-:W-:Y:S01]  /*ecb0*/  LOP3.LUT R5, R10, R7, RZ, 0xc0, !PT ;  /* 0x000000070a057212 */ /* 0x000fe200078ec0ff */
[----:B------:R-:W-:Y:S02]  /*ecc0*/  @P2 IMAD R17, R15, R13, R16 ;  /* 0x0000000d0f112224 */ /* 0x000fe400078e0210 */
[----:B------:R-:W-:-:S02]  /*ecd0*/  IMAD R0, R3, R23, R12 ;  /* 0x0000001703007224 */ /* 0x000fc400078e020c */
[----:B------:R-:W-:Y:S02]  /*ece0*/  IMAD.MOV.U32 R4, RZ, RZ, 0x1 ;  /* 0x00000001ff047424 */ /* 0x000fe400078e00ff */
[----:B-1----:R-:W-:Y:S02]  /*ecf0*/  IMAD R2, R2, R24, R17 ;  /* 0x0000001802027224 */ /* 0x002fe400078e0211 */
[----:B------:R-:W-:Y:S01]  /*ed00*/  IMAD R3, R0, R14, R5 ;  /* 0x0000000e00037224 */ /* 0x000fe200078e0205 */
[----:B------:R-:W-:-:S04]  /*ed10*/  PRMT R0, R4, 0x7610, R0 ;  /* 0x0000761004007816 */ /* 0x000fc80000000000 */
[----:B------:R-:W-:Y:S02]  /*ed20*/  SEL R4, R3, R2, !P2 ;  /* 0x0000000203047207 */ /* 0x000fe40005000000 */
[----:B------:R-:W-:-:S03]  /*ed30*/  SEL R2, R2, R3, !P2 ;  /* 0x0000000302027207 */ /* 0x000fc60005000000 */
[----:B------:R2:W-:Y:S04]  /*ed40*/  STL [R1+0x84], R4 ;  /* 0x0000840401007387 */ /* 0x0005e80000100800 */
[----:B------:R2:W-:Y:S04]  /*ed50*/  STL [R1+0x74], R11 ;  /* 0x0000740b01007387 */ /* 0x0005e80000100800 */
[----:B------:R2:W-:Y:S02]  /*ed60*/  STL [R1+0x80], R2 ;  /* 0x0000800201007387 */ /* 0x0005e40000100800 */
.L_x_294:
[----:B------:R-:W-:Y:S01]  /*ed70*/  LOP3.LUT P0, RZ, R0, 0xff, RZ, 0xc0, !PT ;  /* 0x000000ff00ff7812 */ /* 0x000fe2000780c0ff */
[----:B------:R-:W-:-:S12]  /*ed80*/  ULOP3.LUT UR29, UR29, 0x1, URZ, 0x3c, !UPT ;  /* 0x000000011d1d7892 */ /* 0x000fd8000f8e3c3f */
[----:B------:R-:W-:Y:S05]  /*ed90*/  @P0 BRA `(.L_x_297) ;  /* 0xffffff2400ec0947 */ /* 0x000fea000383ffff */
[----:B------:R-:W-:Y:S05]  /*eda0*/  EXIT ;  /* 0x000000000000794d */ /* 0x000fea0003800000 */
.L_x_13:
[----:B------:R-:W-:-:S08]  /*edb0*/  ISETP.NE.AND P0, PT, RZ, UR6, PT ;  /* 0x00000006ff007c0c */ /* 0x000fd0000bf05270 */
[----:B0123--:R-:W0:-:S00]  /*edc0*/  USETMAXREG.DEALLOC.CTAPOOL 0x28 ;  /* 0x00000028000079c8 */ /* 0x00fe0000080e0500 */
[----:B------:R-:W-:Y:S05]  /*edd0*/  @P0 EXIT ;  /* 0x000000000000094d */ /* 0x000fea0003800000 */
[----:B0-----:R-:W-:Y:S01]  /*ede0*/  LOP3.LUT P0, RZ, R0, 0xff, RZ, 0xc0, !PT ;  /* 0x000000ff00ff7812 */ /* 0x001fe2000780c0ff */
[----:B------:R-:W-:Y:S02]  /*edf0*/  IMAD.MOV.U32 R0, RZ, RZ, 0x1 ;  /* 0x00000001ff007424 */ /* 0x000fe400078e00ff */
[----:B------:R-:W-:-:S10]  /*ee00*/  IMAD.MOV.U32 R8, RZ, RZ, RZ ;  /* 0x000000ffff087224 */ /* 0x000fd400078e00ff */
[----:B------:R-:W-:Y:S05]  /*ee10*/  @!P0 BRA `(.L_x_298) ;  /* 0x0000000c00408947 */ /* 0x000fea0003800000 */
[----:B------:R-:W-:Y:S01]  /*ee20*/  LOP3.LUT P0, RZ, R2, 0x1f, RZ, 0xc0, !PT ;  /* 0x0000001f02ff7812 */ /* 0x000fe2000780c0ff */
[----:B------:R-:W-:Y:S01]  /*ee30*/  ULDC UR5, c[0x0][0x658] ;  /* 0x0001960000057ab9 */ /* 0x000fe20000000800 */
[----:B------:R-:W-:Y:S01]  /*ee40*/  UMOV UR6, 0xffffffff ;  /* 0xffffffff00067882 */ /* 0x000fe20000000000 */
[----:B------:R-:W-:Y:S01]  /*ee50*/  BSSY B0, `(.L_x_298) ;  /* 0x00000cc000007945 */ /* 0x000fe20003800000 */
[----:B------:R-:W-:Y:S01]  /*ee60*/  USHF.L.U32 UR6, UR6, UR5, URZ ;  /* 0x0000000506067299 */ /* 0x000fe2000800063f */
[C---:B------:R-:W-:Y:S01]  /*ee70*/  ISETP.NE.AND P3, PT, R3.reuse, RZ, PT ;  /* 0x000000ff0300720c */ /* 0x040fe20003f65270 */
[----:B------:R-:W-:Y:S01]  /*ee80*/  IMAD.MOV.U32 R9, RZ, RZ, 0x1 ;  /* 0x00000001ff097424 */ /* 0x000fe200078e00ff */
[----:B------:R-:W-:Y:S01]  /*ee90*/  ISETP.NE.OR P0, PT, R3, RZ, !P0 ;  /* 0x000000ff0300720c */ /* 0x000fe20004705670 */
[----:B------:R-:W-:Y:S01]  /*eea0*/  IMAD.MOV.U32 R0, RZ, RZ, 0x1 ;  /* 0x00000001ff007424 */ /* 0x000fe200078e00ff */
[----:B------:R-:W-:Y:S01]  /*eeb0*/  ULDC UR4, c[0x0][0x600] ;  /* 0x0001800000047ab9 */ /* 0x000fe20000000800 */
[----:B------:R-:W-:Y:S01]  /*eec0*/  IMAD.MOV.U32 R8, RZ, RZ, RZ ;  /* 0x000000ffff087224 */ /* 0x000fe200078e00ff */
[----:B------:R-:W-:Y:S01]  /*eed0*/  UMOV UR7, 0x1 ;  /* 0x0000000100077882 */ /* 0x000fe20000000000 */
[----:B------:R-:W-:-:S02]  /*eee0*/  UIADD3 UR26, UR14, 0x1, URZ ;  /* 0x000000010e1a7890 */ /* 0x000fc4000fffe03f */
[----:B------:R-:W-:Y:S02]  /*eef0*/  ULOP3.LUT UR27, UR13, 0x2, URZ, 0xfc, !UPT ;  /* 0x000000020d1b7892 */ /* 0x000fe4000f8efc3f */
[----:B------:R-:W-:Y:S02]  /*ef00*/  UIADD3 UR18, UR4, -0x1, URZ ;  /* 0xffffffff04127890 */ /* 0x000fe4000fffe03f */
[----:B------:R-:W-:Y:S02]  /*ef10*/  USHF.L.U32 UR22, UR7, UR5, URZ ;  /* 0x0000000507167299 */ /* 0x000fe4000800063f */
[----:B------:R-:W-:Y:S01]  /*ef20*/  ULOP3.LUT UR19, URZ, UR6, URZ, 0x33, !UPT ;  /* 0x000000063f137292 */ /* 0x000fe2000f8e333f */
[----:B------:R-:W-:-:S11]  /*ef30*/  ULDC.64 UR24, c[0x0][0x198] ;  /* 0x0000660000187ab9 */ /* 0x000fd60000000a00 */
.L_x_310:
[----:B------:R-:W-:-:S03]  /*ef40*/  UMOV UR4, 0xffffffff ;  /* 0xffffffff00047882 */ /* 0x000fc60000000000 */
[----:B01----:R-:W-:Y:S05]  /*ef50*/  BRA.DIV UR4, `(.L_x_299) ;  /* 0x0000001204407947 */ /* 0x003fea000b800000 */
[----:B------:R-:W-:-:S13]  /*ef60*/  ELECT P1, URZ, PT ;  /* 0x00000000003f782f */ /* 0x000fda0003820000 */
.L_x_324:
[----:B------:R-:W0:Y:S01]  /*ef70*/  LDC R2, c[0x0][0x28c] ;  /* 0x0000a300ff027b82 */ /* 0x000e220000000800 */
[----:B------:R-:W-:Y:S01]  /*ef80*/  BSSY B1, `(.L_x_300) ;  /* 0x000003b000017945 */ /* 0x000fe20003800000 */
[----:B0-----:R-:W-:-:S13]  /*ef90*/  ISETP.LT.OR P1, PT, R2, 0x1, !P1 ;  /* 0x000000010200780c */ /* 0x001fda0004f21670 */
[----:B------:R-:W-:Y:S05]  /*efa0*/  @P1 BRA `(.L_x_301) ;  /* 0x0000000000e01947 */ /* 0x000fea0003800000 */
[----:B------:R-:W2:Y:S04]  /*efb0*/  LDL.LU R4, [R1+0x84] ;  /* 0x0000840001047983 */ /* 0x000ea80000300800 */
[----:B------:R-:W3:Y:S01]  /*efc0*/  LDL.LU R3, [R1+0x80] ;  /* 0x0000800001037983 */ /* 0x000ee20000300800 */
[----:B------:R-:W-:Y:S02]  /*efd0*/  IMAD.MOV.U32 R12, RZ, RZ, RZ ;  /* 0x000000ffff0c7224 */ /* 0x000fe400078e00ff */
[----:B------:R-:W-:Y:S02]  /*efe0*/  IMAD.U32 R13, RZ, RZ, UR26 ;  /* 0x0000001aff0d7e24 */ /* 0x000fe4000f8e00ff */
[----:B------:R-:W-:Y:S02]  /*eff0*/  IMAD.MOV.U32 R2, RZ, RZ, R0 ;  /* 0x000000ffff027224 */ /* 0x000fe400078e0000 */
[----:B--2---:R-:W-:-:S02]  /*f000*/  IMAD.SHL.U32 R6, R4, 0x100, RZ ;  /* 0x0000010004067824 */ /* 0x004fc400078e00ff */
[----:B---3--:R-:W-:Y:S02]  /*f010*/  IMAD.SHL.U32 R7, R3, 0x40, RZ ;  /* 0x0000004003077824 */ /* 0x008fe400078e00ff */
[----:B------:R-:W-:-:S07]  /*f020*/  IMAD.MOV.U32 R3, RZ, RZ, R8 ;  /* 0x000000ffff037224 */ /* 0x000fce00078e0008 */
.L_x_305:
[----:B------:R-:W0:Y:S01]  /*f030*/  S2R R5, SR_CgaCtaId ;  /* 0x0000000000057919 */ /* 0x000e220000008800 */
[----:B------:R-:W-:-:S04]  /*f040*/  MOV R4, 0x400 ;  /* 0x0000040000047802 */ /* 0x000fc80000000f00 */
[----:B0-----:R-:W-:Y:S02]  /*f050*/  LEA R10, R5, R4, 0x18 ;  /* 0x00000004050a7211 */ /* 0x001fe400078ec0ff */
[----:B------:R-:W-:Y:S01]  /*f060*/  SHF.L.U32 R4, R2, 0x1f, RZ ;  /* 0x0000001f02047819 */ /* 0x000fe200000006ff */
[----:B------:R-:W0:Y:S02]  /*f070*/  @!P3 LDC R5, c[0x0][0x500] ;  /* 0x00014000ff05bb82 */ /* 0x000e240000000800 */
[----:B------:R-:W-:-:S04]  /*f080*/  IMAD R11, R3, 0x8, R10 ;  /* 0x00000008030b7824 */ /* 0x000fc800078e020a */
[----:B------:R-:W1:Y:S02]  /*f090*/  SYNCS.PHASECHK.TRANS64.TRYWAIT P1, [R11+URZ+0x28], R4 ;  /* 0x000028040b0075a7 */ /* 0x000e64000802017f */
[----:B-1----:R-:W-:Y:S05]  /*f0a0*/  @!P1 BRA `(.L_x_302) ;  /* 0x00000010000c9947 */ /* 0x002fea0003800000 */
.L_x_325:
[----:B------:R-:W-:Y:S01]  /*f0b0*/  UPRMT UR4, UR27, 0x9910, URZ ;  /* 0x000099101b047896 */ /* 0x000fe2000800003f */
[----:B0-----:R0:W-:Y:S03]  /*f0c0*/  @!P3 SYNCS.ARRIVE.TRANS64 RZ, [R11+URZ], R5 ;  /* 0x000000050bffb9a7 */ /* 0x0011e6000800003f */
[----:B------:R-:W-:-:S06]  /*f0d0*/  UISETP.NE.AND UP0, UPT, UR4, 0x2, UPT ;  /* 0x000000020400788c */ /* 0x000fcc000bf05270 */
[----:B------:R-:W-:-:S13]  /*f0e0*/  PLOP3.LUT P1, PT, PT, PT, UP0, 0x80, 0x0 ;  /* 0x000000000000781c */ /* 0x000fda0003f2f008 */
[----:B0-----:R-:W-:Y:S05]  /*f0f0*/  @P1 BRA `(.L_x_303) ;  /* 0x0000000000041947 */ /* 0x001fea0003800000 */
[----:B------:R-:W-:Y:S01]  /*f100*/  BPT.TRAP 0x1 ;  /* 0x000000040000795c */ /* 0x000fe20000300000 */
.L_x_303:
[----:B------:R-:W-:Y:S05]  /*f110*/  @P0 BRA `(.L_x_304) ;  /* 0x0000000000040947 */ /* 0x000fea0003800000 */
[----:B------:R-:W-:Y:S01]  /*f120*/  BPT.TRAP 0x1 ;  /* 0x000000040000795c */ /* 0x000fe20000300000 */
.L_x_304:
[----:B------:R-:W2:Y:S01]  /*f130*/  LDL R5, [R1+0x74] ;  /* 0x0000740001057983 */ /* 0x000ea20000100800 */
[--C-:B-1----:R-:W-:Y:S01]  /*f140*/  IMAD R4, R3, 0x1000, R10.reuse ;  /* 0x0000100003047824 */ /* 0x102fe200078e020a */
[----:B------:R-:W-:Y:S01]  /*f150*/  R2UR UR9, R11 ;  /* 0x000000000b0972ca */ /* 0x000fe200000e0000 */
[----:B------:R-:W-:Y:S01]  /*f160*/  IMAD R10, R3, 0x4000, R10 ;  /* 0x00004000030a7824 */ /* 0x000fe200078e020a */
[----:B------:R-:W-:Y:S01]  /*f170*/  UIADD3 UR4, UP0, UR24, 0xf0, URZ ;  /* 0x000000f018047890 */ /* 0x000fe2000ff1e03f */
[----:B------:R-:W-:Y:S01]  /*f180*/  VIADD R13, R13, 0xffffffff ;  /* 0xffffffff0d0d7836 */ /* 0x000fe20000000000 */
[----:B------:R-:W-:Y:S01]  /*f190*/  R2UR UR5, R4 ;  /* 0x00000000040572ca */ /* 0x000fe200000e0000 */
[----:B------:R-:W-:Y:S01]  /*f1a0*/  UIADD3 UR28, UP1, UR24, 0x1f0, URZ ;  /* 0x000001f0181c7890 */ /* 0x000fe2000ff3e03f */
[----:B------:R-:W-:Y:S01]  /*f1b0*/  R2UR UR8, R10 ;  /* 0x000000000a0872ca */ /* 0x000fe200000e0000 */
[----:B------:R-:W-:Y:S01]  /*f1c0*/  VIADD R3, R3, 0x1 ;  /* 0x0000000103037836 */ /* 0x000fe20000000000 */
[----:B------:R-:W-:Y:S01]  /*f1d0*/  R2UR UR11, R7 ;  /* 0x00000000070b72ca */ /* 0x000fe200000e0000 */
[----:B------:R-:W-:Y:S01]  /*f1e0*/  UIADD3.X UR29, URZ, UR25, URZ, UP1, !UPT ;  /* 0x000000193f1d7290 */ /* 0x000fe20008ffe43f */
[----:B------:R-:W-:Y:S01]  /*f1f0*/  R2UR UR10, R12 ;  /* 0x000000000c0a72ca */ /* 0x000fe200000e0000 */
[----:B------:R-:W-:Y:S01]  /*f200*/  UMOV UR6, 0x0 ;  /* 0x0000000000067882 */ /* 0x000fe20000000000 */
[----:B------:R-:W-:Y:S01]  /*f210*/  R2UR UR23, R6 ;  /* 0x00000000061772ca */ /* 0x000fe200000e0000 */
[----:B------:R-:W-:Y:S01]  /*f220*/  UMOV UR7, 0x10000000 ;  /* 0x1000000000077882 */ /* 0x000fe20000000000 */
[----:B------:R-:W-:Y:S01]  /*f230*/  ISETP.GT.AND P4, PT, R13, 0x1, PT ;  /* 0x000000010d00780c */ /* 0x000fe20003f84270 */
[----:B------:R-:W-:Y:S01]  /*f240*/  VIADD R12, R12, 0x40 ;  /* 0x000000400c0c7836 */ /* 0x000fe20000000000 */
[----:B------:R-:W-:Y:S01]  /*f250*/  ISETP.NE.AND P1, PT, R3, 0x5, PT ;  /* 0x000000050300780c */ /* 0x000fe20003f25270 */
[----:B------:R-:W-:-:S02]  /*f260*/  UIADD3 UR16, UR5, 0x180, URZ ;  /* 0x0000018005107890 */ /* 0x000fc4000fffe03f */
[----:B------:R-:W-:Y:S01]  /*f270*/  UIADD3.X UR5, URZ, UR25, URZ, UP0, !UPT ;  /* 0x000000193f057290 */ /* 0x000fe200087fe43f */
[----:B------:R-:W-:Y:S01]  /*f280*/  SEL R3, R3, RZ, P1 ;  /* 0x000000ff03037207 */ /* 0x000fe20000800000 */
[----:B------:R-:W-:-:S03]  /*f290*/  UIADD3 UR17, UR8, 0x5180, URZ ;  /* 0x0000518008117890 */ /* 0x000fc6000fffe03f */
[----:B------:R-:W-:Y:S01]  /*f2a0*/  UMOV UR8, UR16 ;  /* 0x0000001000087c82 */ /* 0x000fe20008000000 */
[----:B--2---:R-:W-:Y:S02]  /*f2b0*/  R2UR UR12, R5 ;  /* 0x00000000050c72ca */ /* 0x004fe400000e0000 */
[----:B------:R-:W-:-:S04]  /*f2c0*/  SEL R5, RZ, 0x1, P1 ;  /* 0x00000001ff057807 */ /* 0x000fc80000800000 */
[----:B------:R-:W-:-:S07]  /*f2d0*/  LOP3.LUT R2, R2, R5, RZ, 0x3c, !PT ;  /* 0x0000000502027212 */ /* 0x000fce00078e3cff */
[----:B------:R0:W-:Y:S02]  /*f2e0*/  UTMALDG.3D [UR8], [UR4], desc[UR6] ;  /* 0x00000608040075b4 */ /* 0x0001e40008011000 */
[----:B0-----:R-:W-:Y:S01]  /*f2f0*/  UMOV UR8, UR17 ;  /* 0x0000001100087c82 */ /* 0x001fe20008000000 */
[----:B------:R-:W-:Y:S02]  /*f300*/  UMOV UR11, UR23 ;  /* 0x00000017000b7c82 */ /* 0x000fe40008000000 */
[----:B------:R0:W-:Y:S02]  /*f310*/  UTMALDG.3D [UR8], [UR28], desc[UR6] ;  /* 0x000006081c0075b4 */ /* 0x0001e40008011000 */
[----:B0-----:R-:W-:Y:S05]  /*f320*/  @P4 BRA `(.L_x_305) ;  /* 0xfffffffc00404947 */ /* 0x001fea000383ffff */
.L_x_301:
[----:B------:R-:W-:Y:S05]  /*f330*/  BSYNC B1 ;  /* 0x0000000000017941 */ /* 0x000fea0003800000 */
.L_x_300:
[----:B------:R-:W2:Y:S01]  /*f340*/  LDL.LU R15, [R1+0x78] ;  /* 0x00007800010f7983 */ /* 0x000ea20000300800 */
[----:B------:R-:W-:Y:S01]  /*f350*/  LOP3.LUT P5, RZ, R9, 0xff, RZ, 0xc0, !PT ;  /* 0x000000ff09ff7812 */ /* 0x000fe200078ac0ff */
[----:B------:R-:W-:Y:S01]  /*f360*/  VIADD R8, R8, UR14 ;  /* 0x0000000e08087c36 */ /* 0x000fe20008000000 */
[----:B------:R-:W-:Y:S01]  /*f370*/  UISETP.GE.U32.AND UP0, UPT, UR14, 0x5, UPT ;  /* 0x000000050e00788c */ /* 0x000fe2000bf06070 */
[----:B------:R-:W3:Y:S01]  /*f380*/  LDL.LU R14, [R1+0x7c] ;  /* 0x00007c00010e7983 */ /* 0x000ee20000300800 */
[----:B------:R-:W-:Y:S01]  /*f390*/  IMAD.U32 R5, RZ, RZ, UR14 ;  /* 0x0000000eff057e24 */ /* 0x000fe2000f8e00ff */
[----:B------:R-:W-:Y:S01]  /*f3a0*/  ULDC.64 UR4, c[0x0][0x650] ;  /* 0x0001940000047ab9 */ /* 0x000fe20000000a00 */
[----:B------:R-:W-:Y:S01]  /*f3b0*/  ISETP.GT.U32.AND P1, PT, R8, 0x4, PT ;  /* 0x000000040800780c */ /* 0x000fe20003f24070 */
[----:B------:R-:W-:Y:S01]  /*f3c0*/  BSSY B1, `(.L_x_306) ;  /* 0x0000072000017945 */ /* 0x000fe20003800000 */
[----:B------:R-:W-:Y:S02]  /*f3d0*/  PLOP3.LUT P4, PT, PT, PT, UP0, 0x80, 0x0 ;  /* 0x000000000000781c */ /* 0x000fe40003f8f008 */
[----:B------:R-:W-:-:S02]  /*f3e0*/  ISETP.LT.U32.AND P1, PT, R5, 0x5, P1 ;  /* 0x000000050500780c */ /* 0x000fc40000f21070 */
[----:B------:R-:W-:Y:S01]  /*f3f0*/  PRMT R9, RZ, 0x7610, R9 ;  /* 0x00007610ff097816 */ /* 0x000fe20000000009 */
[----:B------:R-:W0:Y:S01]  /*f400*/  @P5 S2R R3, SR_CgaCtaId ;  /* 0x0000000000035919 */ /* 0x000e220000008800 */
[----:B------:R-:W-:-:S04]  /*f410*/  @P5 MOV R2, 0x400 ;  /* 0x0000040000025802 */ /* 0x000fc80000000f00 */
[----:B0-----:R-:W-:Y:S01]  /*f420*/  @P5 LEA R4, R3, R2, 0x18 ;  /* 0x0000000203045211 */ /* 0x001fe200078ec0ff */
[----:B------:R-:W-:-:S03]  /*f430*/  IMAD.WIDE.U32 R2, R8, -0x33333333, RZ ;  /* 0xcccccccd08027825 */ /* 0x000fc600078e00ff */
[----:B------:R0:W-:Y:S02]  /*f440*/  @P5 SYNCS.ARRIVE.TRANS64.A1T0 RZ, [R4+URZ+0x88], RZ ;  /* 0x000088ff04ff59a7 */ /* 0x0001e4000810003f */
[----:B------:R-:W-:Y:S02]  /*f450*/  SHF.R.U32.HI R5, RZ, 0x2, R3 ;  /* 0x00000002ff057819 */ /* 0x000fe40000011603 */
[----:B------:R-:W-:Y:S02]  /*f460*/  SEL R3, RZ, 0x1, !P1 ;  /* 0x00000001ff037807 */ /* 0x000fe40004800000 */
[----:B------:R-:W-:Y:S01]  /*f470*/  PRMT R2, RZ, 0x7610, R2 ;  /* 0x00007610ff027816 */ /* 0x000fe20000000002 */
[----:B------:R-:W-:Y:S01]  /*f480*/  IMAD R8, R5, -0x5, R8 ;  /* 0xfffffffb05087824 */ /* 0x000fe200078e0208 */
[----:B------:R-:W-:Y:S01]  /*f490*/  LOP3.LUT R0, R0, R3, RZ, 0x3c, !PT ;  /* 0x0000000300007212 */ /* 0x000fe200078e3cff */
[----:B0-----:R-:W-:Y:S02]  /*f4a0*/  IMAD.MOV.U32 R4, RZ, RZ, -0x1 ;  /* 0xffffffffff047424 */ /* 0x001fe400078e00ff */
[----:B------:R-:W-:Y:S01]  /*f4b0*/  IMAD.MOV.U32 R3, RZ, RZ, -0x1 ;  /* 0xffffffffff037424 */ /* 0x000fe200078e00ff */
[----:B------:R-:W-:Y:S01]  /*f4c0*/  @P4 LOP3.LUT R0, R0, 0x1, R5, 0x78, !PT ;  /* 0x0000000100004812 */ /* 0x000fe200078e7805 */
[----:B------:R-:W-:Y:S01]  /*f4d0*/  IMAD.MOV.U32 R5, RZ, RZ, -0x1 ;  /* 0xffffffffff057424 */ /* 0x000fe200078e00ff */
[----:B---3--:R-:W-:-:S04]  /*f4e0*/  IADD3 R14, P5, R14, UR20, RZ ;  /* 0x000000140e0e7c10 */ /* 0x008fc8000ffbe0ff */
[----:B--2---:R-:W-:Y:S01]  /*f4f0*/  IADD3.X R15, R15, UR15, RZ, P5, !PT ;  /* 0x0000000f0f0f7c10 */ /* 0x004fe2000affe4ff */
[----:B------:R0:W-:Y:S01]  /*f500*/  STL [R1+0x7c], R14 ;  /* 0x00007c0e01007387 */ /* 0x0001e20000100800 */
[----:B------:R-:W-:-:S03]  /*f510*/  ISETP.GE.U32.AND P1, PT, R14, UR4, PT ;  /* 0x000000040e007c0c */ /* 0x000fc6000bf26070 */
[----:B------:R0:W-:Y:S01]  /*f520*/  STL [R1+0x78], R15 ;  /* 0x0000780f01007387 */ /* 0x0001e20000100800 */
[----:B------:R-:W-:-:S03]  /*f530*/  ISETP.GE.U32.AND.EX P1, PT, R15, UR5, PT, P1 ;  /* 0x000000050f007c0c */ /* 0x000fc6000bf26110 */
[----:B------:R0:W-:Y:S04]  /*f540*/  STL [R1+0x80], R5 ;  /* 0x0000800501007387 */ /* 0x0001e80000100800 */
[----:B------:R0:W-:Y:S04]  /*f550*/  STL [R1+0x84], R4 ;  /* 0x0000840401007387 */ /* 0x0001e80000100800 */
[----:B------:R0:W-:Y:S02]  /*f560*/  STL [R1+0x74], R3 ;  /* 0x0000740301007387 */ /* 0x0001e40000100800 */
[----:B------:R-:W-:Y:S05]  /*f570*/  @P1 BRA `(.L_x_307) ;  /* 0x0000000400581947 */ /* 0x000fea0003800000 */
[----:B------:R-:W-:Y:S01]  /*f580*/  ULDC.64 UR4, c[0x0][0x628] ;  /* 0x00018a0000047ab9 */ /* 0x000fe20000000a00 */
[----:B------:R-:W1:Y:S01]  /*f590*/  S2R R12, SR_CTAID.X ;  /* 0x00000000000c7919 */ /* 0x000e620000002500 */
[----:B------:R-:W-:Y:S01]  /*f5a0*/  ISETP.NE.U32.AND P1, PT, RZ, UR4, PT ;  /* 0x00000004ff007c0c */ /* 0x000fe2000bf25070 */
[----:B------:R-:W-:Y:S01]  /*f5b0*/  ULDC UR7, c[0x0][0x630] ;  /* 0x00018c0000077ab9 */ /* 0x000fe20000000800 */
[----:B------:R-:W-:Y:S01]  /*f5c0*/  IMAD.MOV.U32 R2, RZ, RZ, R14 ;  /* 0x000000ffff027224 */ /* 0x000fe200078e000e */
[----:B------:R-:W2:Y:S01]  /*f5d0*/  S2R R10, SR_CTAID.Y ;  /* 0x00000000000a7919 */ /* 0x000ea20000002600 */
[----:B------:R-:W-:Y:S01]  /*f5e0*/  ISETP.NE.AND.EX P1, PT, RZ, UR5, PT, P1 ;  /* 0x00000005ff007c0c */ /* 0x000fe2000bf25310 */
[----:B0-----:R-:W-:-:S12]  /*f5f0*/  IMAD.MOV.U32 R3, RZ, RZ, R15 ;  /* 0x000000ffff037224 */ /* 0x001fd800078e000f */
[----:B------:R-:W-:Y:S05]  /*f600*/  @!P1 BRA `(.L_x_308) ;  /* 0x0000000000289947 */ /* 0x000fea0003800000 */
[----:B------:R-:W-:Y:S02]  /*f610*/  ULDC UR6, c[0x0][0x634] ;  /* 0x00018d0000067ab9 */ /* 0x000fe40000000800 */
[----:B------:R-:W-:-:S05]  /*f620*/  IADD3 R7, P1, R14, UR6, RZ ;  /* 0x000000060e077c10 */ /* 0x000fca000ff3e0ff */
[----:B------:R-:W-:-:S04]  /*f630*/  IMAD.X R11, RZ, RZ, R15, P1 ;  /* 0x000000ffff0b7224 */ /* 0x000fc800008e060f */
[----:B------:R-:W-:-:S04]  /*f640*/  IMAD.WIDE.U32 R4, R11, UR4, RZ ;  /* 0x000000040b047c25 */ /* 0x000fc8000f8e00ff */
[----:B------:R-:W-:-:S04]  /*f650*/  IMAD.WIDE.U32 R4, P1, R7, UR5, R4 ;  /* 0x0000000507047c25 */ /* 0x000fc8000f820004 */
[----:B------:R-:W-:-:S04]  /*f660*/  IMAD.WIDE.U32 R6, R7, UR4, RZ ;  /* 0x0000000407067c25 */ /* 0x000fc8000f8e00ff */
[----:B------:R-:W-:Y:S01]  /*f670*/  IMAD.X R3, RZ, RZ, RZ, P1 ;  /* 0x000000ffff037224 */ /* 0x000fe200008e06ff */
[----:B------:R-:W-:Y:S01]  /*f680*/  IADD3 RZ, P1, R7, R4, RZ ;  /* 0x0000000407ff7210 */ /* 0x000fe20007f3e0ff */
[----:B------:R-:W-:-:S04]  /*f690*/  IMAD.MOV.U32 R2, RZ, RZ, R5 ;  /* 0x000000ffff027224 */ /* 0x000fc800078e0005 */
[----:B------:R-:W-:-:S08]  /*f6a0*/  IMAD.WIDE.U32.X R2, R11, UR5, R2, P1 ;  /* 0x000000050b027c25 */ /* 0x000fd000088e0402 */
.L_x_308:
[--C-:B------:R-:W-:Y:S01]  /*f6b0*/  SHF.R.U64 R11, R2, UR7, R3.reuse ;  /* 0x00000007020b7c19 */ /* 0x100fe20008001203 */
[----:B------:R-:W-:Y:S01]  /*f6c0*/  ULDC.64 UR4, c[0x0][0x620] ;  /* 0x0001880000047ab9 */ /* 0x000fe20000000a00 */
[----:B------:R-:W-:Y:S01]  /*f6d0*/  SHF.R.U32.HI R2, RZ, UR7, R3 ;  /* 0x00000007ff027c19 */ /* 0x000fe20008011603 */
[----:B------:R-:W-:Y:S01]  /*f6e0*/  IMAD.MOV.U32 R3, RZ, RZ, R15 ;  /* 0x000000ffff037224 */ /* 0x000fe200078e000f */
[----:B------:R-:W-:Y:S01]  /*f6f0*/  IADD3 R5, P1, RZ, -R11, RZ ;  /* 0x8000000bff057210 */ /* 0x000fe20007f3e0ff */
[----:B------:R-:W0:Y:S01]  /*f700*/  LDC R7, c[0x0][0x144] ;  /* 0x00005100ff077b82 */ /* 0x000e220000000800 */
[----:B-1----:R-:W-:Y:S01]  /*f710*/  I2FP.F32.U32 R6, R12 ;  /* 0x0000000c00067245 */ /* 0x002fe20000201000 */
[----:B------:R-:W-:Y:S01]  /*f720*/  ULDC.64 UR8, c[0x0][0x640] ;  /* 0x0001900000087ab9 */ /* 0x000fe20000000a00 */
[----:B------:R-:W-:Y:S01]  /*f730*/  ULDC UR6, c[0x0][0x608] ;  /* 0x0001820000067ab9 */ /* 0x000fe20000000800 */
[----:B------:R-:W-:Y:S01]  /*f740*/  IMAD.X R2, RZ, RZ, ~R2, P1 ;  /* 0x000000ffff027224 */ /* 0x000fe200008e0e02 */
[----:B------:R-:W-:-:S03]  /*f750*/  ISETP.NE.U32.AND P1, PT, RZ, UR8, PT ;  /* 0x00000008ff007c0c */ /* 0x000fc6000bf25070 */
[----:B------:R-:W-:Y:S01]  /*f760*/  IMAD R4, R2, UR4, RZ ;  /* 0x0000000402047c24 */ /* 0x000fe2000f8e02ff */
[----:B------:R-:W1:Y:S01]  /*f770*/  LDC R15, c[0x0][0x148] ;  /* 0x00005200ff0f7b82 */ /* 0x000e620000000800 */
[----:B------:R-:W-:Y:S01]  /*f780*/  IMAD.MOV.U32 R2, RZ, RZ, R14 ;  /* 0x000000ffff027224 */ /* 0x000fe200078e000e */
[----:B------:R-:W-:-:S03]  /*f790*/  ISETP.NE.AND.EX P1, PT, RZ, UR9, PT, P1 ;  /* 0x00000009ff007c0c */ /* 0x000fc6000bf25310 */
[----:B------:R-:W-:Y:S01]  /*f7a0*/  IMAD.WIDE.U32 R2, R5, UR4, R2 ;  /* 0x0000000405027c25 */ /* 0x000fe2000f8e0002 */
[----:B------:R-:W-:-:S03]  /*f7b0*/  ULDC UR4, c[0x0][0x150] ;  /* 0x0000540000047ab9 */ /* 0x000fc60000000800 */
[----:B------:R-:W-:Y:S01]  /*f7c0*/  FMUL R6, R6, UR4 ;  /* 0x0000000406067c20 */ /* 0x000fe20008400000 */
[----:B------:R-:W-:Y:S01]  /*f7d0*/  IMAD R5, R5, UR5, R4 ;  /* 0x0000000505057c24 */ /* 0x000fe2000f8e0204 */
[----:B------:R-:W-:Y:S01]  /*f7e0*/  ULDC UR4, c[0x0][0x618] ;  /* 0x0001860000047ab9 */ /* 0x000fe20000000800 */
[----:B------:R-:W-:Y:S02]  /*f7f0*/  ULDC UR5, c[0x0][0x154] ;  /* 0x0000550000057ab9 */ /* 0x000fe40000000800 */
[----:B------:R-:W-:Y:S01]  /*f800*/  IMAD.IADD R3, R3, 0x1, R5 ;  /* 0x0000000103037824 */ /* 0x000fe200078e0205 */
[----:B------:R-:W3:Y:S04]  /*f810*/  F2I.U32.TRUNC.NTZ R6, R6 ;  /* 0x0000000600067305 */ /* 0x000ee8000020f000 */
[----:B------:R-:W-:-:S02]  /*f820*/  SHF.R.U64 R13, R2, UR4, R3 ;  /* 0x00000004020d7c19 */ /* 0x000fc40008001203 */
[----:B--2---:R-:W-:-:S05]  /*f830*/  I2FP.F32.U32 R2, R10 ;  /* 0x0000000a00027245 */ /* 0x004fca0000201000 */
[----:B------:R-:W-:Y:S01]  /*f840*/  FMUL R4, R2, UR5 ;  /* 0x0000000502047c20 */ /* 0x000fe20008400000 */
[----:B------:R-:W-:Y:S01]  /*f850*/  SHF.R.U32.HI R2, RZ, UR4, R3 ;  /* 0x00000004ff027c19 */ /* 0x000fe20008011603 */
[----:B------:R-:W-:Y:S02]  /*f860*/  ULDC UR4, c[0x0][0x658] ;  /* 0x0001960000047ab9 */ /* 0x000fe40000000800 */
[----:B------:R2:W4:Y:S01]  /*f870*/  F2I.U32.TRUNC.NTZ R18, R4 ;  /* 0x0000000400127305 */ /* 0x000522000020f000 */
[----:B------:R-:W-:Y:S01]  /*f880*/  SHF.R.U64 R16, R13, UR6, R2 ;  /* 0x000000060d107c19 */ /* 0x000fe20008001202 */
[----:B---3--:R-:W-:Y:S01]  /*f890*/  IMAD.MOV R6, RZ, RZ, -R6 ;  /* 0x000000ffff067224 */ /* 0x008fe200078e0a06 */
[----:B------:R-:W-:-:S03]  /*f8a0*/  SHF.R.U32.HI R3, RZ, UR6, R2 ;  /* 0x00000006ff037c19 */ /* 0x000fc60008011602 */
[----:B0-----:R-:W-:Y:S01]  /*f8b0*/  IMAD R12, R7, R6, R12 ;  /* 0x00000006070c7224 */ /* 0x001fe200078e020c */
[--C-:B------:R-:W-:Y:S02]  /*f8c0*/  SHF.R.U64 R14, R16, UR4, R3.reuse ;  /* 0x00000004100e7c19 */ /* 0x100fe40008001203 */
[----:B------:R-:W-:-:S03]  /*f8d0*/  SHF.R.U32.HI R3, RZ, UR4, R3 ;  /* 0x00000004ff037c19 */ /* 0x000fc60008011603 */
[----:B------:R-:W-:Y:S01]  /*f8e0*/  IMAD.MOV.U32 R2, RZ, RZ, R14 ;  /* 0x000000ffff027224 */ /* 0x000fe200078e000e */
[----:B--2-4-:R-:W-:Y:S06]  /*f8f0*/  @!P1 BRA `(.L_x_309) ;  /* 0x0000000000289947 */ /* 0x014fec0003800000 */
        /* <DEDUP_REMOVED lines=10> */
.L_x_309:
[----:B------:R-:W-:Y:S01]  /*f9a0*/  ULDC UR4, c[0x0][0x648] ;  /* 0x0001920000047ab9 */ /* 0x000fe20000000800 */
[----:B------:R-:W-:Y:S01]  /*f9b0*/  IMAD.MOV R18, RZ, RZ, -R18 ;  /* 0x000000ffff127224 */ /* 0x000fe200078e0a12 */
[----:B------:R-:W-:Y:S01]  /*f9c0*/  SHF.R.U64 R3, R2, UR4, R3 ;  /* 0x0000000402037c19 */ /* 0x000fe20008001203 */
[----:B------:R-:W-:Y:S01]  /*f9d0*/  ULDC UR4, c[0x0][0x638] ;  /* 0x00018e0000047ab9 */ /* 0x000fe20000000800 */
[----:B------:R-:W-:Y:S01]  /*f9e0*/  LOP3.LUT R2, R16, UR19, RZ, 0xc0, !PT ;  /* 0x0000001310027c12 */ /* 0x000fe2000f8ec0ff */
[----:B-1----:R-:W-:Y:S01]  /*f9f0*/  @P2 IMAD R12, R15, R18, R10 ;  /* 0x000000120f0c2224 */ /* 0x002fe200078e020a */
[----:B------:R-:W-:Y:S01]  /*fa00*/  LOP3.LUT R13, R13, UR18, RZ, 0xc0, !PT ;  /* 0x000000120d0d7c12 */ /* 0x000fe2000f8ec0ff */
[----:B------:R-:W-:Y:S01]  /*fa10*/  IMAD.MOV R5, RZ, RZ, -R3 ;  /* 0x000000ffff057224 */ /* 0x000fe200078e0a03 */
[----:B------:R-:W-:Y:S01]  /*fa20*/  ULDC UR5, c[0x0][0x610] ;  /* 0x0001840000057ab9 */ /* 0x000fe20000000800 */
[----:B------:R-:W-:Y:S02]  /*fa30*/  IMAD R3, R3, UR22, R2 ;  /* 0x0000001603037c24 */ /* 0x000fe4000f8e0202 */
[----:B------:R-:W-:Y:S01]  /*fa40*/  IMAD R14, R5, UR4, R14 ;  /* 0x00000004050e7c24 */ /* 0x000fe2000f8e020e */
[----:B------:R-:W-:Y:S01]  /*fa50*/  ULDC UR4, c[0x0][0x600] ;  /* 0x0001800000047ab9 */ /* 0x000fe20000000800 */
[----:B------:R-:W-:-:S02]  /*fa60*/  IMAD R3, R3, UR5, R12 ;  /* 0x0000000503037c24 */ /* 0x000fc4000f8e020c */
[----:B------:R-:W-:Y:S02]  /*fa70*/  IMAD R14, R14, UR4, R13 ;  /* 0x000000040e0e7c24 */ /* 0x000fe4000f8e020d */
[----:B------:R-:W-:-:S03]  /*fa80*/  IMAD.MOV.U32 R2, RZ, RZ, 0x1 ;  /* 0x00000001ff027424 */ /* 0x000fc600078e00ff */
[----:B------:R-:W-:Y:S02]  /*fa90*/  SEL R4, R14, R3, !P2 ;  /* 0x000000030e047207 */ /* 0x000fe40005000000 */
[----:B------:R-:W-:-:S03]  /*faa0*/  SEL R3, R3, R14, !P2 ;  /* 0x0000000e03037207 */ /* 0x000fc60005000000 */
[----:B------:R1:W-:Y:S04]  /*fab0*/  STL [R1+0x84], R4 ;  /* 0x0000840401007387 */ /* 0x0003e80000100800 */
[----:B------:R1:W-:Y:S04]  /*fac0*/  STL [R1+0x74], R11 ;  /* 0x0000740b01007387 */ /* 0x0003e80000100800 */
[----:B------:R1:W-:Y:S02]  /*fad0*/  STL [R1+0x80], R3 ;  /* 0x0000800301007387 */ /* 0x0003e40000100800 */
.L_x_307:
[----:B------:R-:W-:Y:S05]  /*fae0*/  BSYNC B1 ;  /* 0x0000000000017941 */ /* 0x000fea0003800000 */
.L_x_306:
[----:B------:R-:W-:-:S13]  /*faf0*/  LOP3.LUT P1, RZ, R2, 0xff, RZ, 0xc0, !PT ;  /* 0x000000ff02ff7812 */ /* 0x000fda000782c0ff */
[----:B------:R-:W-:Y:S05]  /*fb00*/  @P1 BRA `(.L_x_310) ;  /* 0xfffffff4000c1947 */ /* 0x000fea000383ffff */
[----:B------:R-:W-:Y:S05]  /*fb10*/  BSYNC B0 ;  /* 0x0000000000007941 */ /* 0x000fea0003800000 */
.L_x_298:
[----:B------:R-:W-:-:S03]  /*fb20*/  UMOV UR4, 0xffffffff ;  /* 0xffffffff00047882 */ /* 0x000fc60000000000 */
[----:B------:R-:W-:Y:S05]  /*fb30*/  BRA.DIV UR4, `(.L_x_311) ;  /* 0x00000006047c7947 */ /* 0x000fea000b800000 */
[----:B------:R-:W-:-:S13]  /*fb40*/  ELECT P0, URZ, PT ;  /* 0x00000000003f782f */ /* 0x000fda0003800000 */
.L_x_328:
[----:B------:R-:W-:Y:S04]  /*fb50*/  BSSY B0, `(.L_x_312) ;  /* 0x0000035000007945 */ /* 0x000fe80003800000 */
[----:B------:R-:W-:Y:S05]  /*fb60*/  @!P0 BRA `(.L_x_313) ;  /* 0x0000000000cc8947 */ /* 0x000fea0003800000 */
[----:B------:R-:W-:-:S04]  /*fb70*/  ULOP3.LUT UR4, UR13, 0x2, URZ, 0xfc, !UPT ;  /* 0x000000020d047892 */ /* 0x000fc8000f8efc3f */
[----:B------:R-:W-:-:S06]  /*fb80*/  UISETP.NE.AND UP0, UPT, UR4, 0x3, UPT ;  /* 0x000000030400788c */ /* 0x000fcc000bf05270 */
[----:B------:R-:W-:-:S13]  /*fb90*/  PLOP3.LUT P0, PT, PT, PT, UP0, 0x80, 0x0 ;  /* 0x000000000000781c */ /* 0x000fda0003f0f008 */
[----:B------:R-:W-:Y:S05]  /*fba0*/  @!P0 BRA `(.L_x_314) ;  /* 0x0000000000048947 */ /* 0x000fea0003800000 */
[----:B------:R-:W-:Y:S01]  /*fbb0*/  BPT.TRAP 0x1 ;  /* 0x000000040000795c */ /* 0x000fe20000300000 */
.L_x_314:
[----:B01----:R-:W0:Y:S01]  /*fbc0*/  S2R R3, SR_CgaCtaId ;  /* 0x0000000000037919 */ /* 0x003e220000008800 */
[----:B------:R-:W-:-:S04]  /*fbd0*/  MOV R2, 0x400 ;  /* 0x0000040000027802 */ /* 0x000fc80000000f00 */
[----:B0-----:R-:W-:Y:S02]  /*fbe0*/  LEA R3, R3, R2, 0x18 ;  /* 0x0000000203037211 */ /* 0x001fe400078ec0ff */
[----:B------:R-:W-:-:S03]  /*fbf0*/  SHF.L.U32 R2, R0, 0x1f, RZ ;  /* 0x0000001f00027819 */ /* 0x000fc600000006ff */
[----:B------:R-:W-:-:S04]  /*fc00*/  VIADD R3, R3, 0x28 ;  /* 0x0000002803037836 */ /* 0x000fc80000000000 */
[C---:B------:R-:W-:Y:S02]  /*fc10*/  IMAD R7, R8.reuse, 0x8, R3 ;  /* 0x0000000808077824 */ /* 0x040fe400078e0203 */
[----:B------:R-:W-:Y:S02]  /*fc20*/  VIADD R8, R8, 0x1 ;  /* 0x0000000108087836 */ /* 0x000fe40000000000 */
[----:B------:R-:W0:Y:S03]  /*fc30*/  SYNCS.PHASECHK.TRANS64.TRYWAIT P0, [R7+URZ], R2 ;  /* 0x00000002070075a7 */ /* 0x000e26000800017f */
[----:B------:R-:W-:-:S04]  /*fc40*/  ISETP.NE.AND P1, PT, R8, 0x5, PT ;  /* 0x000000050800780c */ /* 0x000fc80003f25270 */
[----:B------:R-:W-:Y:S02]  /*fc50*/  SEL R5, RZ, 0x1, P1 ;  /* 0x00000001ff057807 */ /* 0x000fe40000800000 */
[----:B------:R-:W-:Y:S02]  /*fc60*/  SEL R8, R8, RZ, P1 ;  /* 0x000000ff08087207 */ /* 0x000fe40000800000 */
[----:B------:R-:W-:-:S03]  /*fc70*/  LOP3.LUT R5, R0, R5, RZ, 0x3c, !PT ;  /* 0x0000000500057212 */ /* 0x000fc600078e3cff */
[----:B------:R-:W-:Y:S01]  /*fc80*/  IMAD R9, R8, 0x8, R3 ;  /* 0x0000000808097824 */ /* 0x000fe200078e0203 */
[----:B------:R-:W-:Y:S01]  /*fc90*/  SHF.L.U32 R4, R5, 0x1f, RZ ;  /* 0x0000001f05047819 */ /* 0x000fe200000006ff */
[----:B0-----:R-:W-:Y:S06]  /*fca0*/  @!P0 BRA `(.L_x_315) ;  /* 0x0000000400448947 */ /* 0x001fec0003800000 */
.L_x_329:
[----:B------:R-:W1:Y:S01]  /*fcb0*/  SYNCS.PHASECHK.TRANS64.TRYWAIT P0, [R9+URZ], R4 ;  /* 0x00000004090075a7 */ /* 0x000e62000800017f */
[----:B------:R-:W-:-:S05]  /*fcc0*/  VIADD R0, R8, 0x1 ;  /* 0x0000000108007836 */ /* 0x000fca0000000000 */
[----:B------:R-:W-:-:S04]  /*fcd0*/  ISETP.NE.AND P1, PT, R0, 0x5, PT ;  /* 0x000000050000780c */ /* 0x000fc80003f25270 */
[----:B0-----:R-:W-:Y:S02]  /*fce0*/  SEL R2, RZ, 0x1, P1 ;  /* 0x00000001ff027807 */ /* 0x001fe40000800000 */
[----:B------:R-:W-:Y:S02]  /*fcf0*/  SEL R0, R0, RZ, P1 ;  /* 0x000000ff00007207 */ /* 0x000fe40000800000 */
[----:B------:R-:W-:-:S03]  /*fd00*/  LOP3.LUT R7, R5, R2, RZ, 0x3c, !PT ;  /* 0x0000000205077212 */ /* 0x000fc600078e3cff */
[----:B------:R-:W-:Y:S01]  /*fd10*/  IMAD R6, R0, 0x8, R3 ;  /* 0x0000000800067824 */ /* 0x000fe200078e0203 */
[----:B------:R-:W-:Y:S01]  /*fd20*/  SHF.L.U32 R5, R7, 0x1f, RZ ;  /* 0x0000001f07057819 */ /* 0x000fe200000006ff */
[----:B-1----:R-:W-:Y:S06]  /*fd30*/  @!P0 BRA `(.L_x_316) ;  /* 0x0000000400348947 */ /* 0x002fec0003800000 */
.L_x_330:
[----:B------:R-:W1:Y:S01]  /*fd40*/  SYNCS.PHASECHK.TRANS64.TRYWAIT P0, [R6+URZ], R5 ;  /* 0x00000005060075a7 */ /* 0x000e62000800017f */
[----:B------:R-:W-:-:S05]  /*fd50*/  VIADD R0, R0, 0x1 ;  /* 0x0000000100007836 */ /* 0x000fca0000000000 */
[----:B------:R-:W-:-:S04]  /*fd60*/  ISETP.NE.AND P1, PT, R0, 0x5, PT ;  /* 0x000000050000780c */ /* 0x000fc80003f25270 */
[----:B------:R-:W-:Y:S02]  /*fd70*/  SEL R2, RZ, 0x1, P1 ;  /* 0x00000001ff027807 */ /* 0x000fe40000800000 */
[----:B------:R-:W-:Y:S02]  /*fd80*/  SEL R0, R0, RZ, P1 ;  /* 0x000000ff00007207 */ /* 0x000fe40000800000 */
[----:B------:R-:W-:-:S03]  /*fd90*/  LOP3.LUT R7, R7, R2, RZ, 0x3c, !PT ;  /* 0x0000000207077212 */ /* 0x000fc600078e3cff */
[----:B0-----:R-:W-:Y:S01]  /*fda0*/  IMAD R9, R0, 0x8, R3 ;  /* 0x0000000800097824 */ /* 0x001fe200078e0203 */
[----:B------:R-:W-:Y:S01]  /*fdb0*/  SHF.L.U32 R4, R7, 0x1f, RZ ;  /* 0x0000001f07047819 */ /* 0x000fe200000006ff */
[----:B-1----:R-:W-:Y:S06]  /*fdc0*/  @!P0 BRA `(.L_x_317) ;  /* 0x0000000400248947 */ /* 0x002fec0003800000 */
.L_x_331:
[----:B------:R-:W1:Y:S01]  /*fdd0*/  SYNCS.PHASECHK.TRANS64.TRYWAIT P0, [R9+URZ], R4 ;  /* 0x00000004090075a7 */ /* 0x000e62000800017f */
[----:B------:R-:W-:-:S05]  /*fde0*/  VIADD R0, R0, 0x1 ;  /* 0x0000000100007836 */ /* 0x000fca0000000000 */
[----:B------:R-:W-:-:S04]  /*fdf0*/  ISETP.NE.AND P1, PT, R0, 0x5, PT ;  /* 0x000000050000780c */ /* 0x000fc80003f25270 */
[----:B------:R-:W-:Y:S02]  /*fe00*/  SEL R2, RZ, 0x1, P1 ;  /* 0x00000001ff027807 */ /* 0x000fe40000800000 */
[----:B------:R-:W-:Y:S02]  /*fe10*/  SEL R0, R0, RZ, P1 ;  /* 0x000000ff00007207 */ /* 0x000fe40000800000 */
[----:B------:R-:W-:Y:S01]  /*fe20*/  LOP3.LUT R2, R7, R2, RZ, 0x3c, !PT ;  /* 0x0000000207027212 */ /* 0x000fe200078e3cff */
[----:B-1----:R-:W-:Y:S06]  /*fe30*/  @!P0 BRA `(.L_x_318) ;  /* 0x00000004001c8947 */ /* 0x002fec0003800000 */
.L_x_332:
[----:B------:R-:W-:Y:S01]  /*fe40*/  IMAD R3, R0, 0x8, R3 ;  /* 0x0000000800037824 */ /* 0x000fe200078e0203 */
[----:B------:R-:W-:-:S07]  /*fe50*/  SHF.L.U32 R0, R2, 0x1f, RZ ;  /* 0x0000001f02007819 */ /* 0x000fce00000006ff */
.L_x_319:
[----:B--2---:R2:W3:Y:S02]  /*fe60*/  SYNCS.PHASECHK.TRANS64.TRYWAIT P0, [R3+URZ], R0 ;  /* 0x00000000030075a7 */ /* 0x0044e4000800017f */
[----:B---3--:R-:W-:Y:S05]  /*fe70*/  @!P0 NANOSLEEP.SYNCS 0x989680 ;  /* 0x009896800000895d */ /* 0x008fea0003900000 */
[----:B------:R-:W3:Y:S02]  /*fe80*/  @!P0 SYNCS.PHASECHK.TRANS64 P0, [R3+URZ], R0 ;  /* 0x00000000030085a7 */ /* 0x000ee4000800007f */
[----:B---3--:R-:W-:Y:S05]  /*fe90*/  @!P0 BRA `(.L_x_319) ;  /* 0xfffffffc00f08947 */ /* 0x008fea000383ffff */
.L_x_313:
[----:B------:R-:W-:Y:S05]  /*fea0*/  BSYNC B0 ;  /* 0x0000000000007941 */ /* 0x000fea0003800000 */
.L_x_312:
[----:B------:R-:W-:Y:S05]  /*feb0*/  EXIT ;  /* 0x000000000000794d */ /* 0x000fea0003800000 */
.L_x_15:
[----:B---3--:R-:W-:-:S04]  /*fec0*/  IMAD.U32 R3, RZ, RZ, UR17 ;  /* 0x00000011ff037e24 */ /* 0x008fc8000f8e00ff */
[----:B------:R3:W4:Y:S03]  /*fed0*/  SYNCS.PHASECHK.TRANS64.TRYWAIT P0, [R3+URZ+-0x8], R0 ;  /* 0xfffff800030075a7 */ /* 0x000726000800017f */
[----:B----4-:R-:W-:Y:S05]  /*fee0*/  @!P0 NANOSLEEP.SYNCS 0x989680 ;  /* 0x009896800000895d */ /* 0x010fea0003900000 */
[----:B------:R-:W4:Y:S02]  /*fef0*/  @!P0 SYNCS.PHASECHK.TRANS64 P0, [R3+URZ+-0x8], R0 ;  /* 0xfffff800030085a7 */ /* 0x000f24000800007f */
[----:B----4-:R-:W-:Y:S05]  /*ff00*/  @!P0 BRA `(.L_x_15) ;  /* 0xfffffffc00ec8947 */ /* 0x010fea000383ffff */
[----:B------:R-:W-:Y:S05]  /*ff10*/  BRA `(.L_x_320) ;  /* 0xffffff1400ac7947 */ /* 0x000fea000383ffff */
.L_x_20:
[----:B-1----:R-:W-:-:S04]  /*ff20*/  IMAD.U32 R3, RZ, RZ, UR6 ;  /* 0x00000006ff037e24 */ /* 0x002fc8000f8e00ff */
[----:B------:R1:W2:Y:S03]  /*ff30*/  SYNCS.PHASECHK.TRANS64.TRYWAIT P0, [R3+URZ], R0 ;  /* 0x00000000030075a7 */ /* 0x0002a6000800017f */
[----:B--2---:R-:W-:Y:S05]  /*ff40*/  @!P0 NANOSLEEP.SYNCS 0x989680 ;  /* 0x009896800000895d */ /* 0x004fea0003900000 */
[----:B------:R-:W2:Y:S02]  /*ff50*/  @!P0 SYNCS.PHASECHK.TRANS64 P0, [R3+URZ], R0 ;  /* 0x00000000030085a7 */ /* 0x000ea4000800007f */
[----:B--2---:R-:W-:Y:S05]  /*ff60*/  @!P0 BRA `(.L_x_20) ;  /* 0xfffffffc00ec8947 */ /* 0x004fea000383ffff */
[----:B------:R-:W-:Y:S05]  /*ff70*/  BRA `(.L_x_19) ;  /* 0xffffff2000147947 */ /* 0x000fea000383ffff */
.L_x_26:
[----:B-----5:R3:W-:Y:S02]  /*ff80*/  STL [R1+0x98], R0 ;  /* 0x0000980001007387 */ /* 0x0207e40000100800 */
[----:B---3--:R-:W-:-:S04]  /*ff90*/  IMAD.U32 R0, RZ, RZ, UR9 ;  /* 0x00000009ff007e24 */ /* 0x008fc8000f8e00ff */
[----:B------:R3:W4:Y:S03]  /*ffa0*/  SYNCS.PHASECHK.TRANS64.TRYWAIT P0, [R0+URZ], R229 ;  /* 0x000000e5000075a7 */ /* 0x000726000800017f */
[----:B----4-:R-:W-:Y:S05]  /*ffb0*/  @!P0 NANOSLEEP.SYNCS 0x989680 ;  /* 0x009896800000895d */ /* 0x010fea0003900000 */
[----:B------:R3:W4:Y:S02]  /*ffc0*/  @!P0 SYNCS.PHASECHK.TRANS64 P0, [R0+URZ], R229 ;  /* 0x000000e5000085a7 */ /* 0x000724000800007f */
[----:B---3--:R3:W5:Y:S02]  /*ffd0*/  LDL.LU R0, [R1+0x98] ;  /* 0x0000980001007983 */ /* 0x0087640000300800 */
[----:B---34-:R-:W-:Y:S05]  /*ffe0*/  @!P0 BRA `(.L_x_26) ;  /* 0xfffffffc00e48947 */ /* 0x018fea000383ffff */
[----:B------:R-:W-:Y:S05]  /*fff0*/  BRA `(.L_x_25) ;  /* 0xffffff30007c7947 */ /* 0x000fea000383ffff */
.L_x_34:
[----:B0-----:R-:W-:-:S04]  /*10000*/  IMAD.U32 R25, RZ, RZ, UR17 ;  /* 0x00000011ff197e24 */ /* 0x001fc8000f8e00ff */
[----:B------:R0:W1:Y:S03]  /*10010*/  SYNCS.PHASECHK.TRANS64.TRYWAIT P0, [R25+URZ+0x8], R24 ;  /* 0x00000818190075a7 */ /* 0x000066000800017f */
[----:B-1----:R-:W-:Y:S05]  /*10020*/  @!P0 NANOSLEEP.SYNCS 0x989680 ;  /* 0x009896800000895d */ /* 0x002fea0003900000 */
[----:B------:R-:W1:Y:S02]  /*10030*/  @!P0 SYNCS.PHASECHK.TRANS64 P0, [R25+URZ+0x8], R24 ;  /* 0x00000818190085a7 */ /* 0x000e64000800007f */
[----:B-1----:R-:W-:Y:S05]  /*10040*/  @!P0 BRA `(.L_x_34) ;  /* 0xfffffffc00ec8947 */ /* 0x002fea000383ffff */
[----:B------:R-:W-:Y:S05]  /*10050*/  BRA `(.L_x_321) ;  /* 0xffffff5400487947 */ /* 0x000fea000383ffff */
.L_x_299:
[----:B------:R-:W-:Y:S01]  /*10060*/  BSSY B1, `(.L_x_322) ;  /* 0x0000006000017945 */ /* 0x000fe20003800000 */
[----:B------:R-:W-:-:S07]  /*10070*/  IMAD.MOV.U32 R2, RZ, RZ, -0x1 ;  /* 0xffffffffff027424 */ /* 0x000fce00078e00ff */
[----:B------:R-:W-:Y:S05]  /*10080*/  WARPSYNC.COLLECTIVE R2, `(.L_x_323) ;  /* 0x00000000020c7348 */ /* 0x000fea0003c00000 */
[----:B------:R-:W-:Y:S02]  /*10090*/  ELECT P1, UR62, PT ;  /* 0x00000000003e782f */ /* 0x000fe40003820000 */
[----:B------:R-:W-:Y:S01]  /*100a0*/  MOV R2, UR62 ;  /* 0x0000003e00027c02 */ /* 0x000fe20008000f00 */
[----:B------:R-:W-:Y:S10]  /*100b0*/  ENDCOLLECTIVE ;  /* 0x000000000000791b */ /* 0x000ff40003800000 */
.L_x_323:
[----:B------:R-:W-:Y:S05]  /*100c0*/  BSYNC B1 ;  /* 0x0000000000017941 */ /* 0x000fea0003800000 */
.L_x_322:
[----:B------:R-:W-:Y:S05]  /*100d0*/  BRA `(.L_x_324) ;  /* 0xffffffec00a47947 */ /* 0x000fea000383ffff */
.L_x_302:
[----:B-1----:R1:W2:Y:S02]  /*100e0*/  SYNCS.PHASECHK.TRANS64.TRYWAIT P1, [R11+URZ+0x28], R4 ;  /* 0x000028040b0075a7 */ /* 0x0022a4000802017f */
[----:B--2---:R-:W-:Y:S05]  /*100f0*/  @!P1 NANOSLEEP.SYNCS 0x989680 ;  /* 0x009896800000995d */ /* 0x004fea0003900000 */
[----:B------:R-:W2:Y:S02]  /*10100*/  @!P1 SYNCS.PHASECHK.TRANS64 P1, [R11+URZ+0x28], R4 ;  /* 0x000028040b0095a7 */ /* 0x000ea4000802007f */
[----:B--2---:R-:W-:Y:S05]  /*10110*/  @!P1 BRA `(.L_x_302) ;  /* 0xfffffffc00f09947 */ /* 0x004fea000383ffff */
[----:B------:R-:W-:Y:S05]  /*10120*/  BRA `(.L_x_325) ;  /* 0xffffffec00e07947 */ /* 0x000fea000383ffff */
.L_x_311:
[----:B------:R-:W-:Y:S01]  /*10130*/  BSSY B0, `(.L_x_326) ;  /* 0x0000006000007945 */ /* 0x000fe20003800000 */
[----:B------:R-:W-:-:S07]  /*10140*/  IMAD.MOV.U32 R2, RZ, RZ, -0x1 ;  /* 0xffffffffff027424 */ /* 0x000fce00078e00ff */
[----:B01----:R-:W-:Y:S05]  /*10150*/  WARPSYNC.COLLECTIVE R2, `(.L_x_327) ;  /* 0x00000000020c7348 */ /* 0x003fea0003c00000 */
[----:B------:R-:W-:Y:S02]  /*10160*/  ELECT P1, UR62, PT ;  /* 0x00000000003e782f */ /* 0x000fe40003820000 */
[----:B------:R-:W-:Y:S01]  /*10170*/  MOV R2, UR62 ;  /* 0x0000003e00027c02 */ /* 0x000fe20008000f00 */
[----:B01----:R-:W-:Y:S10]  /*10180*/  ENDCOLLECTIVE ;  /* 0x000000000000791b */ /* 0x003ff40003800000 */
.L_x_327:
[----:B------:R-:W-:Y:S05]  /*10190*/  BSYNC B0 ;  /* 0x0000000000007941 */ /* 0x000fea0003800000 */
.L_x_326:
[----:B------:R-:W-:Y:S01]  /*101a0*/  PLOP3.LUT P0, PT, P1, PT, PT, 0x80, 0x0 ;  /* 0x000000000000781c */ /* 0x000fe20000f0f070 */
[----:B------:R-:W-:-:S12]  /*101b0*/  BRA `(.L_x_328) ;  /* 0xfffffff800647947 */ /* 0x000fd8000383ffff */
.L_x_315:
[----:B0-----:R0:W1:Y:S02]  /*101c0*/  SYNCS.PHASECHK.TRANS64.TRYWAIT P0, [R7+URZ], R2 ;  /* 0x00000002070075a7 */ /* 0x001064000800017f */
[----:B-1----:R-:W-:Y:S05]  /*101d0*/  @!P0 NANOSLEEP.SYNCS 0x989680 ;  /* 0x009896800000895d */ /* 0x002fea0003900000 */
[----:B------:R-:W1:Y:S02]  /*101e0*/  @!P0 SYNCS.PHASECHK.TRANS64 P0, [R7+URZ], R2 ;  /* 0x00000002070085a7 */ /* 0x000e64000800007f */
[----:B-1----:R-:W-:Y:S05]  /*101f0*/  @!P0 BRA `(.L_x_315) ;  /* 0xfffffffc00f08947 */ /* 0x002fea000383ffff */
[----:B------:R-:W-:Y:S05]  /*10200*/  BRA `(.L_x_329) ;  /* 0xfffffff800a87947 */ /* 0x000fea000383ffff */
.L_x_316:
[----:B0-----:R0:W1:Y:S02]  /*10210*/  SYNCS.PHASECHK.TRANS64.TRYWAIT P0, [R9+URZ], R4 ;  /* 0x00000004090075a7 */ /* 0x001064000800017f */
[----:B-1----:R-:W-:Y:S05]  /*10220*/  @!P0 NANOSLEEP.SYNCS 0x989680 ;  /* 0x009896800000895d */ /* 0x002fea0003900000 */
[----:B------:R-:W1:Y:S02]  /*10230*/  @!P0 SYNCS.PHASECHK.TRANS64 P0, [R9+URZ], R4 ;  /* 0x00000004090085a7 */ /* 0x000e64000800007f */
[----:B-1----:R-:W-:Y:S05]  /*10240*/  @!P0 BRA `(.L_x_316) ;  /* 0xfffffffc00f08947 */ /* 0x002fea000383ffff */
[----:B------:R-:W-:Y:S05]  /*10250*/  BRA `(.L_x_330) ;  /* 0xfffffff800b87947 */ /* 0x000fea000383ffff */
.L_x_317:
[----:B0-----:R0:W1:Y:S02]  /*10260*/  SYNCS.PHASECHK.TRANS64.TRYWAIT P0, [R6+URZ], R5 ;  /* 0x00000005060075a7 */ /* 0x001064000800017f */
[----:B-1----:R-:W-:Y:S05]  /*10270*/  @!P0 NANOSLEEP.SYNCS 0x989680 ;  /* 0x009896800000895d */ /* 0x002fea0003900000 */
[----:B------:R-:W1:Y:S02]  /*10280*/  @!P0 SYNCS.PHASECHK.TRANS64 P0, [R6+URZ], R5 ;  /* 0x00000005060085a7 */ /* 0x000e64000800007f */
[----:B-1----:R-:W-:Y:S05]  /*10290*/  @!P0 BRA `(.L_x_317) ;  /* 0xfffffffc00f08947 */ /* 0x002fea000383ffff */
[----:B------:R-:W-:Y:S05]  /*102a0*/  BRA `(.L_x_331) ;  /* 0xfffffff800c87947 */ /* 0x000fea000383ffff */
.L_x_318:
[----:B-1----:R1:W2:Y:S02]  /*102b0*/  SYNCS.PHASECHK.TRANS64.TRYWAIT P0, [R9+URZ], R4 ;  /* 0x00000004090075a7 */ /* 0x0022a4000800017f */
[----:B--2---:R-:W-:Y:S05]  /*102c0*/  @!P0 NANOSLEEP.SYNCS 0x989680 ;  /* 0x009896800000895d */ /* 0x004fea0003900000 */
[----:B------:R-:W2:Y:S02]  /*102d0*/  @!P0 SYNCS.PHASECHK.TRANS64 P0, [R9+URZ], R4 ;  /* 0x00000004090085a7 */ /* 0x000ea4000800007f */
[----:B--2---:R-:W-:Y:S05]  /*102e0*/  @!P0 BRA `(.L_x_318) ;  /* 0xfffffffc00f08947 */ /* 0x004fea000383ffff */
[----:B------:R-:W-:Y:S05]  /*102f0*/  BRA `(.L_x_332) ;  /* 0xfffffff800d07947 */ /* 0x000fea000383ffff */
.L_x_333:
[----:B------:R-:W-:-:S00]  /*10300*/  BRA `(.L_x_333) ;  /* 0xfffffffc00fc7947 */ /* 0x000fc0000383ffff */
[----:B------:R-:W-:-:S00]  /*10310*/  NOP ;  /* 0x0000000000007918 */ /* 0x000fc00000000000 */
        /* <DEDUP_REMOVED lines=14> */
.L_x_334:


//--------------------- .nv.shared._ZN7cutlass13device_kernelINS_4gemm6kernel13GemmUniversalIN4cute5tupleIJiiiiEEENS1_10collective13CollectiveMmaINS1_37MainloopSm90TmaGmmaWarpSpecializedFP8ILi5ENS5_IJNS4_1CILi1EEESB_SB_EEENS1_32KernelTmaWarpSpecializedPingpongEEENS5_IJNSA_ILi64EEENSA_ILi256EEESF_EEENS_12float_e5m2_tENS5_IJlSB_lEEESI_SJ_NS4_8TiledMMAINS4_8MMA_AtomIJNS4_4SM904GMMA31MMA_64x256x32_F32E5M2E5M2_SS_TNILNSN_7ScaleInE1ELSP_1EEEEEENS4_6LayoutISC_NS5_IJNSA_ILi0EEEST_ST_EEEEENS5_IJNS4_10UnderscoreESW_SW_EEEEENS4_13SM90_TMA_LOADENS4_14ComposedLayoutINS4_7SwizzleILi2ELi4ELi3EEENS4_18smem_ptr_flag_bitsILi8EEENSS_INS5_IJNSA_ILi8EEESF_EEENS5_IJSF_SB_EEEEEEEvNS4_8identityESZ_S19_vS1A_EENS_8epilogue10collective6detail29Sm90TmaWarpSpecializedAdapterINS1D_15DefaultEpilogueISI_SJ_SJ_NS1C_6thread17LinearCombinationISI_Li1EffLNS1H_9ScaleType4KindE0ELNS_15FloatRoundStyleE2ESI_EENS1_15EpilogueDefaultEEEEEvvEEEEvNT_6ParamsE --------------------------
	.section	.nv.shared._ZN7cutlass13device_kernelINS_4gemm6kernel13GemmUniversalIN4cute5tupleIJiiiiEEENS1_10collective13CollectiveMmaINS1_37MainloopSm90TmaGmmaWarpSpecializedFP8ILi5ENS5_IJNS4_1CILi1EEESB_SB_EEENS1_32KernelTmaWarpSpecializedPingpongEEENS5_IJNSA_ILi64EEENSA_ILi256EEESF_EEENS_12float_e5m2_tENS5_IJlSB_lEEESI_SJ_NS4_8TiledMMAINS4_8MMA_AtomIJNS4_4SM904GMMA31MMA_64x256x32_F32E5M2E5M2_SS_TNILNSN_7ScaleInE1ELSP_1EEEEEENS4_6LayoutISC_NS5_IJNSA_ILi0EEEST_ST_EEEEENS5_IJNS4_10UnderscoreESW_SW_EEEEENS4_13SM90_TMA_LOADENS4_14ComposedLayoutINS4_7SwizzleILi2ELi4ELi3EEENS4_18smem_ptr_flag_bitsILi8EEENSS_INS5_IJNSA_ILi8EEESF_EEENS5_IJSF_SB_EEEEEEEvNS4_8identityESZ_S19_vS1A_EENS_8epilogue10collective6detail29Sm90TmaWarpSpecializedAdapterINS1D_15DefaultEpilogueISI_SJ_SJ_NS1C_6thread17LinearCombinationISI_Li1EffLNS1H_9ScaleType4KindE0ELNS_15FloatRoundStyleE2ESI_EENS1_15EpilogueDefaultEEEEEvvEEEEvNT_6ParamsE,"aw",@nobits
	.sectionflags	@""
	.align	16
	.zero		1024


//--------------------- .nv.shared.reserved.0     --------------------------
	.section	.nv.shared.reserved.0,"aw",@nobits
	.weak		__nv_reservedSMEM_offset_0_alias
	.size		__nv_reservedSMEM_offset_0_alias, 0, 0
	.other		__nv_reservedSMEM_offset_0_alias,@"STO_CUDA_RESERVED_SHARED STV_DEFAULT"
__nv_reservedSMEM_offset_0_alias:
	.zero		0


//--------------------- .nv.global                --------------------------
	.section	.nv.global,"aw",@nobits
.nv.global:
	.type		_ZN40_INTERNAL_dd1b8415_4_k_cu_4434f5c6_228914cute1_E,@object
	.size		_ZN40_INTERNAL_dd1b8415_4_k_cu_4434f5c6_228914cute1_E,(_ZN40_INTERNAL_dd1b8415_4_k_cu_4434f5c6_228914cuda3std3__45__cpo6cbeginE - _ZN40_INTERNAL_dd1b8415_4_k_cu_4434f5c6_228914cute1_E)
_ZN40_INTERNAL_dd1b8415_4_k_cu_4434f5c6_228914cute1_E:
	.zero		1
	.type		_ZN40_INTERNAL_dd1b8415_4_k_cu_4434f5c6_228914cuda3std3__45__cpo6cbeginE,@object
	.size		_ZN40_INTERNAL_dd1b8415_4_k_cu_4434f5c6_228914cuda3std3__45__cpo6cbeginE,(_ZN40_INTERNAL_dd1b8415_4_k_cu_4434f5c6_228914cuda3std3__48in_placeE - _ZN40_INTERNAL_dd1b8415_4_k_cu_4434f5c6_228914cuda3std3__45__cpo6cbeginE)
_ZN40_INTERNAL_dd1b8415_4_k_cu_4434f5c6_228914cuda3std3__45__cpo6cbeginE:
	.zero		1
	.type		_ZN40_INTERNAL_dd1b8415_4_k_cu_4434f5c6_228914cuda3std3__48in_placeE,@object
	.size		_ZN40_INTERNAL_dd1b8415_4_k_cu_4434f5c6_228914cuda3std3__48in_placeE,(_ZN40_INTERNAL_dd1b8415_4_k_cu_4434f5c6_228914cuda3std6ranges3__45__cpo9iter_moveE - _ZN40_INTERNAL_dd1b8415_4_k_cu_4434f5c6_228914cuda3std3__48in_placeE)
_ZN40_INTERNAL_dd1b8415_4_k_cu_4434f5c6_228914cuda3std3__48in_placeE:
	.zero		1
	.type		_ZN40_INTERNAL_dd1b8415_4_k_cu_4434f5c6_228914cuda3std6ranges3__45__cpo9iter_moveE,@object
	.size		_ZN40_INTERNAL_dd1b8415_4_k_cu_4434f5c6_228914cuda3std6ranges3__45__cpo9iter_moveE,(_ZN40_INTERNAL_dd1b8415_4_k_cu_4434f5c6_228914cuda3std3__45__cpo5beginE - _ZN40_INTERNAL_dd1b8415_4_k_cu_4434f5c6_228914cuda3std6ranges3__45__cpo9iter_moveE)
_ZN40_INTERNAL_dd1b8415_4_k_cu_4434f5c6_228914cuda3std6ranges3__45__cpo9iter_moveE:
	.zero		1
	.type		_ZN40_INTERNAL_dd1b8415_4_k_cu_4434f5c6_228914cuda3std3__45__cpo5beginE,@object
	.size		_ZN40_INTERNAL_dd1b8415_4_k_cu_4434f5c6_228914cuda3std3__45__cpo5beginE,(_ZN40_INTERNAL_dd1b8415_4_k_cu_4434f5c6_228914cuda3std3__442_GLOBAL__N__dd1b8415_4_k_cu_4434f5c6_228916ignoreE - _ZN40_INTERNAL_dd1b8415_4_k_cu_4434f5c6_228914cuda3std3__45__cpo5beginE)
_ZN40_INTERNAL_dd1b8415_4_k_cu_4434f5c6_228914cuda3std3__45__cpo5beginE:
	.zero		1
	.type		_ZN40_INTERNAL_dd1b8415_4_k_cu_4434f5c6_228914cuda3std3__442_GLOBAL__N__dd1b8415_4_k_cu_4434f5c6_228916ignoreE,@object
	.size		_ZN40_INTERNAL_dd1b8415_4_k_cu_4434f5c6_228914cuda3std3__442_GLOBAL__N__dd1b8415_4_k_cu_4434f5c6_228916ignoreE,(_ZN40_INTERNAL_dd1b8415_4_k_cu_4434f5c6_228914cute7productE - _ZN40_INTERNAL_dd1b8415_4_k_cu_4434f5c6_228914cuda3std3__442_GLOBAL__N__dd1b8415_4_k_cu_4434f5c6_228916ignoreE)
_ZN40_INTERNAL_dd1b8415_4_k_cu_4434f5c6_228914cuda3std3__442_GLOBAL__N__dd1b8415_4_k_cu_4434f5c6_228916ignoreE:
	.zero		1
	.type		_ZN40_INTERNAL_dd1b8415_4_k_cu_4434f5c6_228914cute7productE,@object
	.size		_ZN40_INTERNAL_dd1b8415_4_k_cu_4434f5c6_228914cute7productE,(_ZN40_INTERNAL_dd1b8415_4_k_cu_4434f5c6_228914cuda3std3__45__cpo3endE - _ZN40_INTERNAL_dd1b8415_4_k_cu_4434f5c6_228914cute7productE)
_ZN40_INTERNAL_dd1b8415_4_k_cu_4434f5c6_228914cute7productE:
	.zero		1
	.type		_ZN40_INTERNAL_dd1b8415_4_k_cu_4434f5c6_228914cuda3std3__45__cpo3endE,@object
	.size		_ZN40_INTERNAL_dd1b8415_4_k_cu_4434f5c6_228914cuda3std3__45__cpo3endE,(_ZN40_INTERNAL_dd1b8415_4_k_cu_4434f5c6_228914cuda3std3__419piecewise_constructE - _ZN40_INTERNAL_dd1b8415_4_k_cu_4434f5c6_228914cuda3std3__45__cpo3endE)
_ZN40_INTERNAL_dd1b8415_4_k_cu_4434f5c6_228914cuda3std3__45__cpo3endE:
	.zero		1
	.type		_ZN40_INTERNAL_dd1b8415_4_k_cu_4434f5c6_228914cuda3std3__419piecewise_constructE,@object
	.size		_ZN40_INTERNAL_dd1b8415_4_k_cu_4434f5c6_228914cuda3std3__419piecewise_constructE,(_ZN40_INTERNAL_dd1b8415_4_k_cu_4434f5c6_228914cuda3std3__45__cpo4cendE - _ZN40_INTERNAL_dd1b8415_4_k_cu_4434f5c6_228914cuda3std3__419piecewise_constructE)
_ZN40_INTERNAL_dd1b8415_4_k_cu_4434f5c6_228914cuda3std3__419piecewise_constructE:
	.zero		1
	.type		_ZN40_INTERNAL_dd1b8415_4_k_cu_4434f5c6_228914cuda3std3__45__cpo4cendE,@object
	.size		_ZN40_INTERNAL_dd1b8415_4_k_cu_4434f5c6_228914cuda3std3__45__cpo4cendE,(_ZN40_INTERNAL_dd1b8415_4_k_cu_4434f5c6_228914cuda3std6ranges3__45__cpo4swapE - _ZN40_INTERNAL_dd1b8415_4_k_cu_4434f5c6_228914cuda3std3__45__cpo4cendE)
_ZN40_INTERNAL_dd1b8415_4_k_cu_4434f5c6_228914cuda3std3__45__cpo4cendE:
	.zero		1
	.type		_ZN40_INTERNAL_dd1b8415_4_k_cu_4434f5c6_228914cuda3std6ranges3__45__cpo4swapE,@object
	.size		_ZN40_INTERNAL_dd1b8415_4_k_cu_4434f5c6_228914cuda3std6ranges3__45__cpo4swapE,(.L_7 - _ZN40_INTERNAL_dd1b8415_4_k_cu_4434f5c6_228914cuda3std6ranges3__45__cpo4swapE)
_ZN40_INTERNAL_dd1b8415_4_k_cu_4434f5c6_228914cuda3std6ranges3__45__cpo4swapE:
	.zero		1
.L_7:


//--------------------- .nv.constant0._ZN7cutlass13device_kernelINS_4gemm6kernel13GemmUniversalIN4cute5tupleIJiiiiEEENS1_10collective13CollectiveMmaINS1_37MainloopSm90TmaGmmaWarpSpecializedFP8ILi5ENS5_IJNS4_1CILi1EEESB_SB_EEENS1_32KernelTmaWarpSpecializedPingpongEEENS5_IJNSA_ILi64EEENSA_ILi256EEESF_EEENS_12float_e5m2_tENS5_IJlSB_lEEESI_SJ_NS4_8TiledMMAINS4_8MMA_AtomIJNS4_4SM904GMMA31MMA_64x256x32_F32E5M2E5M2_SS_TNILNSN_7ScaleInE1ELSP_1EEEEEENS4_6LayoutISC_NS5_IJNSA_ILi0EEEST_ST_EEEEENS5_IJNS4_10UnderscoreESW_SW_EEEEENS4_13SM90_TMA_LOADENS4_14ComposedLayoutINS4_7SwizzleILi2ELi4ELi3EEENS4_18smem_ptr_flag_bitsILi8EEENSS_INS5_IJNSA_ILi8EEESF_EEENS5_IJSF_SB_EEEEEEEvNS4_8identityESZ_S19_vS1A_EENS_8epilogue10collective6detail29Sm90TmaWarpSpecializedAdapterINS1D_15DefaultEpilogueISI_SJ_SJ_NS1C_6thread17LinearCombinationISI_Li1EffLNS1H_9ScaleType4KindE0ELNS_15FloatRoundStyleE2ESI_EENS1_15EpilogueDefaultEEEEEvvEEEEvNT_6ParamsE --------------------------
	.section	.nv.constant0._ZN7cutlass13device_kernelINS_4gemm6kernel13GemmUniversalIN4cute5tupleIJiiiiEEENS1_10collective13CollectiveMmaINS1_37MainloopSm90TmaGmmaWarpSpecializedFP8ILi5ENS5_IJNS4_1CILi1EEESB_SB_EEENS1_32KernelTmaWarpSpecializedPingpongEEENS5_IJNSA_ILi64EEENSA_ILi256EEESF_EEENS_12float_e5m2_tENS5_IJlSB_lEEESI_SJ_NS4_8TiledMMAINS4_8MMA_AtomIJNS4_4SM904GMMA31MMA_64x256x32_F32E5M2E5M2_SS_TNILNSN_7ScaleInE1ELSP_1EEEEEENS4_6LayoutISC_NS5_IJNSA_ILi0EEEST_ST_EEEEENS5_IJNS4_10UnderscoreESW_SW_EEEEENS4_13SM90_TMA_LOADENS4_14ComposedLayoutINS4_7SwizzleILi2ELi4ELi3EEENS4_18smem_ptr_flag_bitsILi8EEENSS_INS5_IJNSA_ILi8EEESF_EEENS5_IJSF_SB_EEEEEEEvNS4_8identityESZ_S19_vS1A_EENS_8epilogue10collective6detail29Sm90TmaWarpSpecializedAdapterINS1D_15DefaultEpilogueISI_SJ_SJ_NS1C_6thread17LinearCombinationISI_Li1EffLNS1H_9ScaleType4KindE0ELNS_15FloatRoundStyleE2ESI_EENS1_15EpilogueDefaultEEEEEvvEEEEvNT_6ParamsE,"a",@progbits
	.sectionflags	@""
	.align	4
.nv.constant0._ZN7cutlass13device_kernelINS_4gemm6kernel13GemmUniversalIN4cute5tupleIJiiiiEEENS1_10collective13CollectiveMmaINS1_37MainloopSm90TmaGmmaWarpSpecializedFP8ILi5ENS5_IJNS4_1CILi1EEESB_SB_EEENS1_32KernelTmaWarpSpecializedPingpongEEENS5_IJNSA_ILi64EEENSA_ILi256EEESF_EEENS_12float_e5m2_tENS5_IJlSB_lEEESI_SJ_NS4_8TiledMMAINS4_8MMA_AtomIJNS4_4SM904GMMA31MMA_64x256x32_F32E5M2E5M2_SS_TNILNSN_7ScaleInE1ELSP_1EEEEEENS4_6LayoutISC_NS5_IJNSA_ILi0EEEST_ST_EEEEENS5_IJNS4_10UnderscoreESW_SW_EEEEENS4_13SM90_TMA_LOADENS4_14ComposedLayoutINS4_7SwizzleILi2ELi4ELi3EEENS4_18smem_ptr_flag_bitsILi8EEENSS_INS5_IJNSA_ILi8EEESF_EEENS5_IJSF_SB_EEEEEEEvNS4_8identityESZ_S19_vS1A_EENS_8epilogue10collective6detail29Sm90TmaWarpSpecializedAdapterINS1D_15DefaultEpilogueISI_SJ_SJ_NS1C_6thread17LinearCombinationISI_Li1EffLNS1H_9ScaleType4KindE0ELNS_15FloatRoundStyleE2ESI_EENS1_15EpilogueDefaultEEEEEvvEEEEvNT_6ParamsE:
	.zero		1664


//--------------------- SYMBOLS --------------------------

	.type		.nv.reservedSmem.offset0,@object
	.size		.nv.reservedSmem.offset0,0x4
